// auto-generated by cutlass_sweep.gemm — config: {"arch": "sm_100", "cluster_m": 2, "cluster_n": 1, "dtype": "nvfp4", "dtype_b": "nvfp4", "layout": "nt", "stages": 0, "tile_k": 256, "tile_m": 256, "tile_n": 128}
#include "cutlass/cutlass.h"
#include "cutlass/gemm/collective/collective_builder.hpp"
#include "cutlass/gemm/device/gemm_universal_adapter.h"
#include "cutlass/gemm/kernel/gemm_universal.hpp"
#include "cutlass/epilogue/collective/collective_builder.hpp"

using ElemA = cutlass::nv_float4_t<cutlass::float_e2m1_t>;
using ElemB = cutlass::nv_float4_t<cutlass::float_e2m1_t>;
using ElemCD = cutlass::bfloat16_t;
using Acc  = float;
using TileShape    = cute::Shape<cute::_256, cute::_128, cute::_256>;
using ClusterShape = cute::Shape<cute::_2, cute::_1, cute::_1>;

using CollectiveEpilogue = typename cutlass::epilogue::collective::CollectiveBuilder<
    cutlass::arch::Sm100, cutlass::arch::OpClassTensorOp,
    TileShape, ClusterShape,
    cutlass::epilogue::collective::EpilogueTileAuto,
    Acc, Acc,
    ElemCD, cutlass::layout::RowMajor, 128 / cutlass::sizeof_bits<ElemCD>::value,
    ElemCD, cutlass::layout::RowMajor, 128 / cutlass::sizeof_bits<ElemCD>::value,
    cutlass::epilogue::collective::EpilogueScheduleAuto
  >::CollectiveOp;

using CollectiveMainloop = typename cutlass::gemm::collective::CollectiveBuilder<
    cutlass::arch::Sm100, cutlass::arch::OpClassBlockScaledTensorOp,
    ElemA, cutlass::layout::RowMajor, 32,
    ElemB, cutlass::layout::ColumnMajor, 32,
    Acc,
    TileShape, ClusterShape,
    cutlass::gemm::collective::StageCountAutoCarveout<static_cast<int>(sizeof(typename CollectiveEpilogue::SharedStorage))>,
    cutlass::gemm::collective::KernelScheduleAuto
  >::CollectiveOp;

using GemmKernel = cutlass::gemm::kernel::GemmUniversal<
    cute::Shape<int,int,int,int>,
    CollectiveMainloop,
    CollectiveEpilogue
>;
using Gemm = cutlass::gemm::device::GemmUniversalAdapter<GemmKernel>;

// Force the device kernel symbol into the cubin without needing a host main.
auto* _anchor = &cutlass::device_kernel<GemmKernel>;


// ===== COMPILED SASS (sm_100a) =====

	.target	sm_100a

	.elftype	@"ET_EXEC"


//--------------------- .note.nv.tkinfo           --------------------------
	.section	.note.nv.tkinfo,"",@"SHT_NOTE"
	.sectionflags	@"SHF_NOTE_NV_TKINFO"
	.tkinfo
        /*0018*/ 	.word	0x00000002
        /*0030*/ 	.string	""
        /*0030*/ 	.string	"ptxas"
        /*0030*/ 	.string	"Cuda compilation tools, release 13.0, V13.0.88"
        /*0030*/ 	.string	"Build cuda_13.0.r13.0/compiler.36424714_0"
        /*0030*/ 	.string	"-arch sm_100a -m 64 "



//--------------------- .note.nv.cuinfo           --------------------------
	.section	.note.nv.cuinfo,"",@"SHT_NOTE"
	.sectionflags	@"SHF_NOTE_NV_CUINFO"
        /*0018*/ 	.short	0x0002
        /*001a*/ 	.short	0x0064
        /*001c*/ 	.short	0x0082
	.zero		2


//--------------------- .nv.info                  --------------------------
	.section	.nv.info,"",@"SHT_CUDA_INFO"
	.align	4


	//----- nvinfo : EIATTR_REGCOUNT
	.align		4
        /*0000*/ 	.byte	0x04, 0x2f
        /*0002*/ 	.short	(.L_19 - .L_18)
	.align		4
.L_18:
        /*0004*/ 	.word	index@(_ZN7cutlass13device_kernelINS_4gemm6kernel13GemmUniversalIN4cute5tupleIJiiiiEEENS1_10collective13CollectiveMmaINS1_46MainloopSm100TmaUmmaWarpSpecializedBlockScaledILi6ELi2ELi2ENS5_IJNS4_1CILi2EEENSA_ILi1EEESC_EEEEENS5_IJNSA_ILi256EEENSA_ILi128EEESF_EEENS5_IJNS_12float_e2m1_tENS_13float_ue4m3_tEEEENS5_IJNS5_IJlSC_lEEENS4_6LayoutINS5_IJNS5_IJNS5_IJNSA_ILi32EEENSA_ILi4EEEEEEiEEENS5_IJNS5_IJNSA_ILi16EEESO_EEEiEEENS5_IJSC_iEEEEEENS5_IJST_NS5_IJNS5_IJNSA_ILi0EEESC_EEENSA_ILi512EEEEEENS5_IJSW_iEEEEEEEEEEESK_S13_NS4_8TiledMMAINS4_8MMA_AtomIJNS4_23SM100_MMA_MXF4_2x1SM_SSISI_SI_fSJ_Li256ELi128ELi16ELNS4_4UMMA5MajorE0ELS18_0ELNS17_7ScaleInE0ELS19_0EEEEEENSM_INS5_IJSC_SC_SC_EEENS5_IJSW_SW_SW_EEEEENS5_IJNS4_10UnderscoreES1F_S1F_EEEEENS5_IJNS4_18SM100_TMA_2SM_LOADES1I_EEENS5_IJNS4_14ComposedLayoutINS4_7SwizzleILi3ELi4ELi3EEENS4_18smem_ptr_flag_bitsILi4EEENSM_INS5_IJNSA_ILi8EEESF_EEENS5_IJSF_SC_EEEEEEENSM_INS5_IJNS5_IJNS5_IJSP_SC_EEESS_EEESC_NS5_IJSC_SO_EEEEEENS5_IJNS5_IJNS5_IJSS_SY_EEESX_EEESW_NS5_IJSO_SY_EEEEEEEEEEEvNS4_8identityENS5_IJS1I_NS4_28SM100_TMA_2SM_LOAD_MULTICASTEEEES23_vS24_EENS_8epilogue10collective18CollectiveEpilogueINS28_23Sm100TmaWarpSpecializedILi4ELi2ELi32ELb1ELb0EEEJNS5_IJSG_SG_SF_EEENS5_IJNSM_ISG_SC_EENSM_ISN_SC_EEEEENS_10bfloat16_tESL_S2H_SL_NS28_6fusion15FusionCallbacksIS2C_NS2I_17LinearCombinationIS2H_fS2H_fLNS_15FloatRoundStyleE2EEES2D_S2G_JEEENS4_5SM1004TMEM4LOAD26SM100_TMEM_LOAD_32dp32b32xENS4_13SM90_TMA_LOADENS1K_INS1L_ILi2ELi4ELi3EEENS1N_ILi16EEENSM_INS5_IJS1P_SN_EEENS5_IJSN_SC_EEEEEEENS4_39AutoVectorizingCopyWithAssumedAlignmentILi128EEENS4_14SM90_TMA_STOREES2Y_S30_S30_EEEvvEEEEvNT_6ParamsE)
        /*0008*/ 	.word	0x00000076


	//----- nvinfo : EIATTR_FRAME_SIZE
	.align		4
.L_19:
        /*000c*/ 	.byte	0x04, 0x11
        /*000e*/ 	.short	(.L_21 - .L_20)
	.align		4
.L_20:
        /*0010*/ 	.word	index@($__internal_2_$__cuda_sm10x_tcgen05_guardrail_trap_unallocated_columns_being_dealloced)
        /*0014*/ 	.word	0x00000000


	//----- nvinfo : EIATTR_FRAME_SIZE
	.align		4
.L_21:
        /*0018*/ 	.byte	0x04, 0x11
        /*001a*/ 	.short	(.L_23 - .L_22)
	.align		4
.L_22:
        /*001c*/ 	.word	index@($__internal_1_$__cuda_sm10x_tcgen05_guardrail_trap_phase_invalid_during_alloc)
        /*0020*/ 	.word	0x00000000


	//----- nvinfo : EIATTR_FRAME_SIZE
	.align		4
.L_23:
        /*0024*/ 	.byte	0x04, 0x11
        /*0026*/ 	.short	(.L_25 - .L_24)
	.align		4
.L_24:
        /*0028*/ 	.word	index@($__internal_0_$__cuda_sm10x_tcgen05_guardrail_trap_col_being_dealloced_not_returned_by_alloc)
        /*002c*/ 	.word	0x00000000


	//----- nvinfo : EIATTR_FRAME_SIZE
	.align		4
.L_25:
        /*0030*/ 	.byte	0x04, 0x11
        /*0032*/ 	.short	(.L_27 - .L_26)
	.align		4
.L_26:
        /*0034*/ 	.word	index@(_ZN7cutlass13device_kernelINS_4gemm6kernel13GemmUniversalIN4cute5tupleIJiiiiEEENS1_10collective13CollectiveMmaINS1_46MainloopSm100TmaUmmaWarpSpecializedBlockScaledILi6ELi2ELi2ENS5_IJNS4_1CILi2EEENSA_ILi1EEESC_EEEEENS5_IJNSA_ILi256EEENSA_ILi128EEESF_EEENS5_IJNS_12float_e2m1_tENS_13float_ue4m3_tEEEENS5_IJNS5_IJlSC_lEEENS4_6LayoutINS5_IJNS5_IJNS5_IJNSA_ILi32EEENSA_ILi4EEEEEEiEEENS5_IJNS5_IJNSA_ILi16EEESO_EEEiEEENS5_IJSC_iEEEEEENS5_IJST_NS5_IJNS5_IJNSA_ILi0EEESC_EEENSA_ILi512EEEEEENS5_IJSW_iEEEEEEEEEEESK_S13_NS4_8TiledMMAINS4_8MMA_AtomIJNS4_23SM100_MMA_MXF4_2x1SM_SSISI_SI_fSJ_Li256ELi128ELi16ELNS4_4UMMA5MajorE0ELS18_0ELNS17_7ScaleInE0ELS19_0EEEEEENSM_INS5_IJSC_SC_SC_EEENS5_IJSW_SW_SW_EEEEENS5_IJNS4_10UnderscoreES1F_S1F_EEEEENS5_IJNS4_18SM100_TMA_2SM_LOADES1I_EEENS5_IJNS4_14ComposedLayoutINS4_7SwizzleILi3ELi4ELi3EEENS4_18smem_ptr_flag_bitsILi4EEENSM_INS5_IJNSA_ILi8EEESF_EEENS5_IJSF_SC_EEEEEEENSM_INS5_IJNS5_IJNS5_IJSP_SC_EEESS_EEESC_NS5_IJSC_SO_EEEEEENS5_IJNS5_IJNS5_IJSS_SY_EEESX_EEESW_NS5_IJSO_SY_EEEEEEEEEEEvNS4_8identityENS5_IJS1I_NS4_28SM100_TMA_2SM_LOAD_MULTICASTEEEES23_vS24_EENS_8epilogue10collective18CollectiveEpilogueINS28_23Sm100TmaWarpSpecializedILi4ELi2ELi32ELb1ELb0EEEJNS5_IJSG_SG_SF_EEENS5_IJNSM_ISG_SC_EENSM_ISN_SC_EEEEENS_10bfloat16_tESL_S2H_SL_NS28_6fusion15FusionCallbacksIS2C_NS2I_17LinearCombinationIS2H_fS2H_fLNS_15FloatRoundStyleE2EEES2D_S2G_JEEENS4_5SM1004TMEM4LOAD26SM100_TMEM_LOAD_32dp32b32xENS4_13SM90_TMA_LOADENS1K_INS1L_ILi2ELi4ELi3EEENS1N_ILi16EEENSM_INS5_IJS1P_SN_EEENS5_IJSN_SC_EEEEEEENS4_39AutoVectorizingCopyWithAssumedAlignmentILi128EEENS4_14SM90_TMA_STOREES2Y_S30_S30_EEEvvEEEEvNT_6ParamsE)
        /*0038*/ 	.word	0x00000000


	//----- nvinfo : EIATTR_MIN_STACK_SIZE
	.align		4
.L_27:
        /*003c*/ 	.byte	0x04, 0x12
        /*003e*/ 	.short	(.L_29 - .L_28)
	.align		4
.L_28:
        /*0040*/ 	.word	index@(_ZN7cutlass13device_kernelINS_4gemm6kernel13GemmUniversalIN4cute5tupleIJiiiiEEENS1_10collective13CollectiveMmaINS1_46MainloopSm100TmaUmmaWarpSpecializedBlockScaledILi6ELi2ELi2ENS5_IJNS4_1CILi2EEENSA_ILi1EEESC_EEEEENS5_IJNSA_ILi256EEENSA_ILi128EEESF_EEENS5_IJNS_12float_e2m1_tENS_13float_ue4m3_tEEEENS5_IJNS5_IJlSC_lEEENS4_6LayoutINS5_IJNS5_IJNS5_IJNSA_ILi32EEENSA_ILi4EEEEEEiEEENS5_IJNS5_IJNSA_ILi16EEESO_EEEiEEENS5_IJSC_iEEEEEENS5_IJST_NS5_IJNS5_IJNSA_ILi0EEESC_EEENSA_ILi512EEEEEENS5_IJSW_iEEEEEEEEEEESK_S13_NS4_8TiledMMAINS4_8MMA_AtomIJNS4_23SM100_MMA_MXF4_2x1SM_SSISI_SI_fSJ_Li256ELi128ELi16ELNS4_4UMMA5MajorE0ELS18_0ELNS17_7ScaleInE0ELS19_0EEEEEENSM_INS5_IJSC_SC_SC_EEENS5_IJSW_SW_SW_EEEEENS5_IJNS4_10UnderscoreES1F_S1F_EEEEENS5_IJNS4_18SM100_TMA_2SM_LOADES1I_EEENS5_IJNS4_14ComposedLayoutINS4_7SwizzleILi3ELi4ELi3EEENS4_18smem_ptr_flag_bitsILi4EEENSM_INS5_IJNSA_ILi8EEESF_EEENS5_IJSF_SC_EEEEEEENSM_INS5_IJNS5_IJNS5_IJSP_SC_EEESS_EEESC_NS5_IJSC_SO_EEEEEENS5_IJNS5_IJNS5_IJSS_SY_EEESX_EEESW_NS5_IJSO_SY_EEEEEEEEEEEvNS4_8identityENS5_IJS1I_NS4_28SM100_TMA_2SM_LOAD_MULTICASTEEEES23_vS24_EENS_8epilogue10collective18CollectiveEpilogueINS28_23Sm100TmaWarpSpecializedILi4ELi2ELi32ELb1ELb0EEEJNS5_IJSG_SG_SF_EEENS5_IJNSM_ISG_SC_EENSM_ISN_SC_EEEEENS_10bfloat16_tESL_S2H_SL_NS28_6fusion15FusionCallbacksIS2C_NS2I_17LinearCombinationIS2H_fS2H_fLNS_15FloatRoundStyleE2EEES2D_S2G_JEEENS4_5SM1004TMEM4LOAD26SM100_TMEM_LOAD_32dp32b32xENS4_13SM90_TMA_LOADENS1K_INS1L_ILi2ELi4ELi3EEENS1N_ILi16EEENSM_INS5_IJS1P_SN_EEENS5_IJSN_SC_EEEEEEENS4_39AutoVectorizingCopyWithAssumedAlignmentILi128EEENS4_14SM90_TMA_STOREES2Y_S30_S30_EEEvvEEEEvNT_6ParamsE)
        /*0044*/ 	.word	0x00000000
.L_29:


//--------------------- .nv.compat                --------------------------
	.section	.nv.compat,"",@"SHT_CUDA_COMPAT_INFO"
	.align	4
        /*0000*/ 	.byte	0x02, 0x09, 0x01, 0x00, 0x02, 0x02, 0x02, 0x00, 0x02, 0x05, 0x05, 0x00, 0x03, 0x07, 0x01, 0x01
        /*0010*/ 	.byte	0x02, 0x03, 0x01, 0x00, 0x02, 0x06, 0x01, 0x00, 0x04, 0x0b, 0x08, 0x00, 0x09, 0x00, 0x00, 0x00
        /*0020*/ 	.byte	0x00, 0x00, 0x00, 0x00


//--------------------- .nv.info._ZN7cutlass13device_kernelINS_4gemm6kernel13GemmUniversalIN4cute5tupleIJiiiiEEENS1_10collective13CollectiveMmaINS1_46MainloopSm100TmaUmmaWarpSpecializedBlockScaledILi6ELi2ELi2ENS5_IJNS4_1CILi2EEENSA_ILi1EEESC_EEEEENS5_IJNSA_ILi256EEENSA_ILi128EEESF_EEENS5_IJNS_12float_e2m1_tENS_13float_ue4m3_tEEEENS5_IJNS5_IJlSC_lEEENS4_6LayoutINS5_IJNS5_IJNS5_IJNSA_ILi32EEENSA_ILi4EEEEEEiEEENS5_IJNS5_IJNSA_ILi16EEESO_EEEiEEENS5_IJSC_iEEEEEENS5_IJST_NS5_IJNS5_IJNSA_ILi0EEESC_EEENSA_ILi512EEEEEENS5_IJSW_iEEEEEEEEEEESK_S13_NS4_8TiledMMAINS4_8MMA_AtomIJNS4_23SM100_MMA_MXF4_2x1SM_SSISI_SI_fSJ_Li256ELi128ELi16ELNS4_4UMMA5MajorE0ELS18_0ELNS17_7ScaleInE0ELS19_0EEEEEENSM_INS5_IJSC_SC_SC_EEENS5_IJSW_SW_SW_EEEEENS5_IJNS4_10UnderscoreES1F_S1F_EEEEENS5_IJNS4_18SM100_TMA_2SM_LOADES1I_EEENS5_IJNS4_14ComposedLayoutINS4_7SwizzleILi3ELi4ELi3EEENS4_18smem_ptr_flag_bitsILi4EEENSM_INS5_IJNSA_ILi8EEESF_EEENS5_IJSF_SC_EEEEEEENSM_INS5_IJNS5_IJNS5_IJSP_SC_EEESS_EEESC_NS5_IJSC_SO_EEEEEENS5_IJNS5_IJNS5_IJSS_SY_EEESX_EEESW_NS5_IJSO_SY_EEEEEEEEEEEvNS4_8identityENS5_IJS1I_NS4_28SM100_TMA_2SM_LOAD_MULTICASTEEEES23_vS24_EENS_8epilogue10collective18CollectiveEpilogueINS28_23Sm100TmaWarpSpecializedILi4ELi2ELi32ELb1ELb0EEEJNS5_IJSG_SG_SF_EEENS5_IJNSM_ISG_SC_EENSM_ISN_SC_EEEEENS_10bfloat16_tESL_S2H_SL_NS28_6fusion15FusionCallbacksIS2C_NS2I_17LinearCombinationIS2H_fS2H_fLNS_15FloatRoundStyleE2EEES2D_S2G_JEEENS4_5SM1004TMEM4LOAD26SM100_TMEM_LOAD_32dp32b32xENS4_13SM90_TMA_LOADENS1K_INS1L_ILi2ELi4ELi3EEENS1N_ILi16EEENSM_INS5_IJS1P_SN_EEENS5_IJSN_SC_EEEEEEENS4_39AutoVectorizingCopyWithAssumedAlignmentILi128EEENS4_14SM90_TMA_STOREES2Y_S30_S30_EEEvvEEEEvNT_6ParamsE --------------------------
	.section	.nv.info._ZN7cutlass13device_kernelINS_4gemm6kernel13GemmUniversalIN4cute5tupleIJiiiiEEENS1_10collective13CollectiveMmaINS1_46MainloopSm100TmaUmmaWarpSpecializedBlockScaledILi6ELi2ELi2ENS5_IJNS4_1CILi2EEENSA_ILi1EEESC_EEEEENS5_IJNSA_ILi256EEENSA_ILi128EEESF_EEENS5_IJNS_12float_e2m1_tENS_13float_ue4m3_tEEEENS5_IJNS5_IJlSC_lEEENS4_6LayoutINS5_IJNS5_IJNS5_IJNSA_ILi32EEENSA_ILi4EEEEEEiEEENS5_IJNS5_IJNSA_ILi16EEESO_EEEiEEENS5_IJSC_iEEEEEENS5_IJST_NS5_IJNS5_IJNSA_ILi0EEESC_EEENSA_ILi512EEEEEENS5_IJSW_iEEEEEEEEEEESK_S13_NS4_8TiledMMAINS4_8MMA_AtomIJNS4_23SM100_MMA_MXF4_2x1SM_SSISI_SI_fSJ_Li256ELi128ELi16ELNS4_4UMMA5MajorE0ELS18_0ELNS17_7ScaleInE0ELS19_0EEEEEENSM_INS5_IJSC_SC_SC_EEENS5_IJSW_SW_SW_EEEEENS5_IJNS4_10UnderscoreES1F_S1F_EEEEENS5_IJNS4_18SM100_TMA_2SM_LOADES1I_EEENS5_IJNS4_14ComposedLayoutINS4_7SwizzleILi3ELi4ELi3EEENS4_18smem_ptr_flag_bitsILi4EEENSM_INS5_IJNSA_ILi8EEESF_EEENS5_IJSF_SC_EEEEEEENSM_INS5_IJNS5_IJNS5_IJSP_SC_EEESS_EEESC_NS5_IJSC_SO_EEEEEENS5_IJNS5_IJNS5_IJSS_SY_EEESX_EEESW_NS5_IJSO_SY_EEEEEEEEEEEvNS4_8identityENS5_IJS1I_NS4_28SM100_TMA_2SM_LOAD_MULTICASTEEEES23_vS24_EENS_8epilogue10collective18CollectiveEpilogueINS28_23Sm100TmaWarpSpecializedILi4ELi2ELi32ELb1ELb0EEEJNS5_IJSG_SG_SF_EEENS5_IJNSM_ISG_SC_EENSM_ISN_SC_EEEEENS_10bfloat16_tESL_S2H_SL_NS28_6fusion15FusionCallbacksIS2C_NS2I_17LinearCombinationIS2H_fS2H_fLNS_15FloatRoundStyleE2EEES2D_S2G_JEEENS4_5SM1004TMEM4LOAD26SM100_TMEM_LOAD_32dp32b32xENS4_13SM90_TMA_LOADENS1K_INS1L_ILi2ELi4ELi3EEENS1N_ILi16EEENSM_INS5_IJS1P_SN_EEENS5_IJSN_SC_EEEEEEENS4_39AutoVectorizingCopyWithAssumedAlignmentILi128EEENS4_14SM90_TMA_STOREES2Y_S30_S30_EEEvvEEEEvNT_6ParamsE,"",@"SHT_CUDA_INFO"
	.sectionflags	@""
	.align	4


	//----- nvinfo : EIATTR_CUDA_API_VERSION
	.align		4
        /*0000*/ 	.byte	0x04, 0x37
        /*0002*/ 	.short	(.L_31 - .L_30)
.L_30:
        /*0004*/ 	.word	0x00000082


	//----- nvinfo : EIATTR_KPARAM_INFO
	.align		4
.L_31:
        /*0008*/ 	.byte	0x04, 0x17
        /*000a*/ 	.short	(.L_33 - .L_32)
.L_32:
        /*000c*/ 	.word	0x00000000
        /*0010*/ 	.short	0x0000
        /*0012*/ 	.short	0x0000
        /*0014*/ 	.byte	0x00, 0xf0, 0x01, 0x30


	//----- nvinfo : EIATTR_AT_ENTRY_FRAGMENTS
	.align		4
.L_33:
        /*0018*/ 	.byte	0x04, 0x4f
        /*001a*/ 	.short	(.L_35 - .L_34)


	//   ....[0]....
.L_34:
        /*001c*/ 	.word	0x00000007


	//----- nvinfo : EIATTR_RESERVED_SMEM_USED
	.align		4
.L_35:
        /*0020*/ 	.byte	0x01, 0x41
	.zero		2


	//----- nvinfo : EIATTR_SPARSE_MMA_MASK
	.align		4
        /*0024*/ 	.byte	0x03, 0x50
        /*0026*/ 	.short	0x0000


	//----- nvinfo : EIATTR_TCGEN05_2CTA_USED
	.align		4
        /*0028*/ 	.byte	0x01, 0x52
	.zero		2


	//----- nvinfo : EIATTR_MAXREG_COUNT
	.align		4
        /*002c*/ 	.byte	0x03, 0x1b
        /*002e*/ 	.short	0x00ff


	//----- nvinfo : EIATTR_NUM_BARRIERS
	.align		4
        /*0030*/ 	.byte	0x02, 0x4c
        /*0032*/ 	.byte	0x07
	.zero		1


	//----- nvinfo : EIATTR_EXTERNS
	.align		4
        /*0034*/ 	.byte	0x04, 0x0f
        /*0036*/ 	.short	(.L_37 - .L_36)


	//   ....[0]....
	.align		4
.L_36:
        /*0038*/ 	.word	index@(__assertfail)


	//----- nvinfo : EIATTR_MERCURY_ISA_VERSION
	.align		4
.L_37:
        /*003c*/ 	.byte	0x03, 0x5f
        /*003e*/ 	.short	0x0101


	//----- nvinfo : EIATTR_INT_WARP_WIDE_INSTR_OFFSETS
	.align		4
        /*0040*/ 	.byte	0x04, 0x31
        /*0042*/ 	.short	(.L_39 - .L_38)


	//   ....[0]....
.L_38:
        /*0044*/ 	.word	0x00000d90


	//   ....[1]....
        /*0048*/ 	.word	0x00000e30


	//   ....[2]....
        /*004c*/ 	.word	0x00004930


	//   ....[3]....
        /*0050*/ 	.word	0x00004950


	//   ....[4]....
        /*0054*/ 	.word	0x00004980


	//   ....[5]....
        /*0058*/ 	.word	0x00005540


	//   ....[6]....
        /*005c*/ 	.word	0x000055a0


	//   ....[7]....
        /*0060*/ 	.word	0x00005690


	//   ....[8]....
        /*0064*/ 	.word	0x00005710


	//   ....[9]....
        /*0068*/ 	.word	0x00005810


	//   ....[10]....
        /*006c*/ 	.word	0x000058a0


	//   ....[11]....
        /*0070*/ 	.word	0x000059a0


	//   ....[12]....
        /*0074*/ 	.word	0x00005a50


	//----- nvinfo : EIATTR_COOP_GROUP_MASK_REGIDS
	.align		4
.L_39:
        /*0078*/ 	.byte	0x04, 0x29
        /*007a*/ 	.short	(.L_41 - .L_40)


	//   ....[0]....
.L_40:
        /*007c*/ 	.word	0xffffffff


	//   ....[1]....
        /*0080*/ 	.word	0xffffffff


	//   ....[2]....
        /*0084*/ 	.word	0xffffffff


	//   ....[3]....
        /*0088*/ 	.word	0xffffffff


	//   ....[4]....
        /*008c*/ 	.word	0xffffffff


	//   ....[5]....
        /*0090*/ 	.word	0xffffffff


	//   ....[6]....
        /*0094*/ 	.word	0xffffffff


	//   ....[7]....
        /*0098*/ 	.word	0xffffffff


	//   ....[8]....
        /*009c*/ 	.word	0xffffffff


	//   ....[9]....
        /*00a0*/ 	.word	0xffffffff


	//   ....[10]....
        /*00a4*/ 	.word	0xffffffff


	//   ....[11]....
        /*00a8*/ 	.word	0xffffffff


	//   ....[12]....
        /*00ac*/ 	.word	0xffffffff


	//   ....[13]....
        /*00b0*/ 	.word	0xffffffff


	//----- nvinfo : EIATTR_COOP_GROUP_INSTR_OFFSETS
	.align		4
.L_41:
        /*00b4*/ 	.byte	0x04, 0x28
        /*00b6*/ 	.short	(.L_43 - .L_42)


	//   ....[0]....
.L_42:
        /*00b8*/ 	.word	0x000000b0


	//   ....[1]....
        /*00bc*/ 	.word	0x00000580


	//   ....[2]....
        /*00c0*/ 	.word	0x00000740


	//   ....[3]....
        /*00c4*/ 	.word	0x000008d0


	//   ....[4]....
        /*00c8*/ 	.word	0x000009c0


	//   ....[5]....
        /*00cc*/ 	.word	0x00000b20


	//   ....[6]....
        /*00d0*/ 	.word	0x00000c70


	//   ....[7]....
        /*00d4*/ 	.word	0x00000eb0


	//   ....[8]....
        /*00d8*/ 	.word	0x00002450


	//   ....[9]....
        /*00dc*/ 	.word	0x00003420


	//   ....[10]....
        /*00e0*/ 	.word	0x000038f0


	//   ....[11]....
        /*00e4*/ 	.word	0x00003920


	//   ....[12]....
        /*00e8*/ 	.word	0x00004830


	//   ....[13]....
        /*00ec*/ 	.word	0x00004a40


	//----- nvinfo : EIATTR_VRC_CTA_INIT_COUNT
	.align		4
.L_43:
        /*00f0*/ 	.byte	0x02, 0x4a
        /*00f2*/ 	.byte	0x80
	.zero		1


	//----- nvinfo : EIATTR_SYSCALL_OFFSETS
	.align		4
        /*00f4*/ 	.byte	0x04, 0x46
        /*00f6*/ 	.short	(.L_45 - .L_44)


	//   ....[0]....
.L_44:
        /*00f8*/ 	.word	0x000066a0


	//   ....[1]....
        /*00fc*/ 	.word	0x00006790


	//   ....[2]....
        /*0100*/ 	.word	0x00006f60


	//   ....[3]....
        /*0104*/ 	.word	0x00007be0


	//   ....[4]....
        /*0108*/ 	.word	0x00008840


	//   ....[5]....
        /*010c*/ 	.word	0x000094a0


	//----- nvinfo : EIATTR_MBARRIER_INSTR_OFFSETS
	.align		4
.L_45:
        /*0110*/ 	.byte	0x04, 0x39
        /*0112*/ 	.short	(.L_47 - .L_46)


	//   ....[0]....
.L_46:
        /*0114*/ 	.word	0x00000670
        /*0118*/ 	.word	0x000000ff
        /*011c*/ 	.word	0x00000000
        /*0120*/ 	.short	0x0100
        /*0122*/ 	.byte	0x04
	.zero		1


	//   ....[1]....
        /*0124*/ 	.word	0x00000680
        /*0128*/ 	.word	0x000000ff
        /*012c*/ 	.word	0x00000030
        /*0130*/ 	.short	0x0100
        /*0132*/ 	.byte	0x04
	.zero		1


	//   ....[2]....
        /*0134*/ 	.word	0x00000690
        /*0138*/ 	.word	0x000000ff
        /*013c*/ 	.word	0x00000008
        /*0140*/ 	.short	0x0100
        /*0142*/ 	.byte	0x04
	.zero		1


	//   ....[3]....
        /*0144*/ 	.word	0x000006a0
        /*0148*/ 	.word	0x000000ff
        /*014c*/ 	.word	0x00000038
        /*0150*/ 	.short	0x0100
        /*0152*/ 	.byte	0x04
	.zero		1


	//   ....[4]....
        /*0154*/ 	.word	0x000006b0
        /*0158*/ 	.word	0x000000ff
        /*015c*/ 	.word	0x00000010
        /*0160*/ 	.short	0x0100
        /*0162*/ 	.byte	0x04
	.zero		1


	//   ....[5]....
        /*0164*/ 	.word	0x000006c0
        /*0168*/ 	.word	0x000000ff
        /*016c*/ 	.word	0x00000040
        /*0170*/ 	.short	0x0100
        /*0172*/ 	.byte	0x04
	.zero		1


	//   ....[6]....
        /*0174*/ 	.word	0x000006d0
        /*0178*/ 	.word	0x000000ff
        /*017c*/ 	.word	0x00000018
        /*0180*/ 	.short	0x0100
        /*0182*/ 	.byte	0x04
	.zero		1


	//   ....[7]....
        /*0184*/ 	.word	0x000006e0
        /*0188*/ 	.word	0x000000ff
        /*018c*/ 	.word	0x00000048
        /*0190*/ 	.short	0x0100
        /*0192*/ 	.byte	0x04
	.zero		1


	//   ....[8]....
        /*0194*/ 	.word	0x000006f0
        /*0198*/ 	.word	0x000000ff
        /*019c*/ 	.word	0x00000020
        /*01a0*/ 	.short	0x0100
        /*01a2*/ 	.byte	0x04
	.zero		1


	//   ....[9]....
        /*01a4*/ 	.word	0x00000700
        /*01a8*/ 	.word	0x000000ff
        /*01ac*/ 	.word	0x00000050
        /*01b0*/ 	.short	0x0100
        /*01b2*/ 	.byte	0x04
	.zero		1


	//   ....[10]....
        /*01b4*/ 	.word	0x00000710
        /*01b8*/ 	.word	0x000000ff
        /*01bc*/ 	.word	0x00000028
        /*01c0*/ 	.short	0x0100
        /*01c2*/ 	.byte	0x04
	.zero		1


	//   ....[11]....
        /*01c4*/ 	.word	0x00000720
        /*01c8*/ 	.word	0x000000ff
        /*01cc*/ 	.word	0x00000058
        /*01d0*/ 	.short	0x0100
        /*01d2*/ 	.byte	0x04
	.zero		1


	//   ....[12]....
        /*01d4*/ 	.word	0x00000840
        /*01d8*/ 	.word	0x000000ff
        /*01dc*/ 	.word	0x00000060
        /*01e0*/ 	.short	0x0100
        /*01e2*/ 	.byte	0x04
	.zero		1


	//   ....[13]....
        /*01e4*/ 	.word	0x00000850
        /*01e8*/ 	.word	0x000000ff
        /*01ec*/ 	.word	0x00000080
        /*01f0*/ 	.short	0x0100
        /*01f2*/ 	.byte	0x04
	.zero		1


	//   ....[14]....
        /*01f4*/ 	.word	0x00000860
        /*01f8*/ 	.word	0x000000ff
        /*01fc*/ 	.word	0x00000068
        /*0200*/ 	.short	0x0100
        /*0202*/ 	.byte	0x04
	.zero		1


	//   ....[15]....
        /*0204*/ 	.word	0x00000870
        /*0208*/ 	.word	0x000000ff
        /*020c*/ 	.word	0x00000088
        /*0210*/ 	.short	0x0100
        /*0212*/ 	.byte	0x04
	.zero		1


	//   ....[16]....
        /*0214*/ 	.word	0x00000880
        /*0218*/ 	.word	0x000000ff
        /*021c*/ 	.word	0x00000070
        /*0220*/ 	.short	0x0100
        /*0222*/ 	.byte	0x04
	.zero		1


	//   ....[17]....
        /*0224*/ 	.word	0x00000890
        /*0228*/ 	.word	0x000000ff
        /*022c*/ 	.word	0x00000090
        /*0230*/ 	.short	0x0100
        /*0232*/ 	.byte	0x04
	.zero		1


	//   ....[18]....
        /*0234*/ 	.word	0x000008a0
        /*0238*/ 	.word	0x000000ff
        /*023c*/ 	.word	0x00000078
        /*0240*/ 	.short	0x0100
        /*0242*/ 	.byte	0x04
	.zero		1


	//   ....[19]....
        /*0244*/ 	.word	0x000008b0
        /*0248*/ 	.word	0x000000ff
        /*024c*/ 	.word	0x00000098
        /*0250*/ 	.short	0x0100
        /*0252*/ 	.byte	0x04
	.zero		1


	//   ....[20]....
        /*0254*/ 	.word	0x00000990
        /*0258*/ 	.word	0x000000ff
        /*025c*/ 	.word	0x000000a0
        /*0260*/ 	.short	0x0100
        /*0262*/ 	.byte	0x06
	.zero		1


	//   ....[21]....
        /*0264*/ 	.word	0x000009a0
        /*0268*/ 	.word	0x000000ff
        /*026c*/ 	.word	0x000000a8
        /*0270*/ 	.short	0x0100
        /*0272*/ 	.byte	0x06
	.zero		1


	//   ....[22]....
        /*0274*/ 	.word	0x00000ad0
        /*0278*/ 	.word	0x000000ff
        /*027c*/ 	.word	0x000000b0
        /*0280*/ 	.short	0x0100
        /*0282*/ 	.byte	0x06
	.zero		1


	//   ....[23]....
        /*0284*/ 	.word	0x00000ae0
        /*0288*/ 	.word	0x000000ff
        /*028c*/ 	.word	0x000000c0
        /*0290*/ 	.short	0x0100
        /*0292*/ 	.byte	0x06
	.zero		1


	//   ....[24]....
        /*0294*/ 	.word	0x00000af0
        /*0298*/ 	.word	0x000000ff
        /*029c*/ 	.word	0x000000b8
        /*02a0*/ 	.short	0x0100
        /*02a2*/ 	.byte	0x06
	.zero		1


	//   ....[25]....
        /*02a4*/ 	.word	0x00000b00
        /*02a8*/ 	.word	0x000000ff
        /*02ac*/ 	.word	0x000000c8
        /*02b0*/ 	.short	0x0100
        /*02b2*/ 	.byte	0x06
	.zero		1


	//   ....[26]....
        /*02b4*/ 	.word	0x00000c20
        /*02b8*/ 	.word	0x000000ff
        /*02bc*/ 	.word	0x000000d0
        /*02c0*/ 	.short	0x0100
        /*02c2*/ 	.byte	0x04
	.zero		1


	//   ....[27]....
        /*02c4*/ 	.word	0x00000c30
        /*02c8*/ 	.word	0x000000ff
        /*02cc*/ 	.word	0x000000e0
        /*02d0*/ 	.short	0x0100
        /*02d2*/ 	.byte	0x04
	.zero		1


	//   ....[28]....
        /*02d4*/ 	.word	0x00000c40
        /*02d8*/ 	.word	0x000000ff
        /*02dc*/ 	.word	0x000000d8
        /*02e0*/ 	.short	0x0100
        /*02e2*/ 	.byte	0x04
	.zero		1


	//   ....[29]....
        /*02e4*/ 	.word	0x00000c50
        /*02e8*/ 	.word	0x000000ff
        /*02ec*/ 	.word	0x000000e8
        /*02f0*/ 	.short	0x0100
        /*02f2*/ 	.byte	0x04
	.zero		1


	//   ....[30]....
        /*02f4*/ 	.word	0x00000d40
        /*02f8*/ 	.word	0x000000ff
        /*02fc*/ 	.word	0x000000f0
        /*0300*/ 	.short	0x0100
        /*0302*/ 	.byte	0x04
	.zero		1


	//   ....[31]....
        /*0304*/ 	.word	0x00000d50
        /*0308*/ 	.word	0x000000ff
        /*030c*/ 	.word	0x00000100
        /*0310*/ 	.short	0x0100
        /*0312*/ 	.byte	0x04
	.zero		1


	//   ....[32]....
        /*0314*/ 	.word	0x00000d60
        /*0318*/ 	.word	0x000000ff
        /*031c*/ 	.word	0x000000f8
        /*0320*/ 	.short	0x0100
        /*0322*/ 	.byte	0x04
	.zero		1


	//   ....[33]....
        /*0324*/ 	.word	0x00000d70
        /*0328*/ 	.word	0x000000ff
        /*032c*/ 	.word	0x00000108
        /*0330*/ 	.short	0x0100
        /*0332*/ 	.byte	0x04
	.zero		1


	//   ....[34]....
        /*0334*/ 	.word	0x00000e70
        /*0338*/ 	.word	0x000000ff
        /*033c*/ 	.word	0x00000110
        /*0340*/ 	.short	0x0100
        /*0342*/ 	.byte	0x06
	.zero		1


	//   ....[35]....
        /*0344*/ 	.word	0x00001960
        /*0348*/ 	.word	0x00000003
        /*034c*/ 	.word	0x00000100
        /*0350*/ 	.short	0x010a
        /*0352*/ 	.byte	0xff
	.zero		1


	//   ....[36]....
        /*0354*/ 	.word	0x00001990
        /*0358*/ 	.word	0x00000003
        /*035c*/ 	.word	0x000000f0
        /*0360*/ 	.short	0x0101
        /*0362*/ 	.byte	0xff
	.zero		1


	//   ....[37]....
        /*0364*/ 	.word	0x00001a60
        /*0368*/ 	.word	0x000000ff
        /*036c*/ 	.word	0x00000030
        /*0370*/ 	.short	0x010a
        /*0372*/ 	.byte	0x04
	.zero		1


	//   ....[38]....
        /*0374*/ 	.word	0x00001b70
        /*0378*/ 	.word	0x000000ff
        /*037c*/ 	.word	0x00000030
        /*0380*/ 	.short	0x010a
        /*0382*/ 	.byte	0x06
	.zero		1


	//   ....[39]....
        /*0384*/ 	.word	0x00001cd0
        /*0388*/ 	.word	0x000000ff
        /*038c*/ 	.word	0x00000030
        /*0390*/ 	.short	0x010a
        /*0392*/ 	.byte	0x07
	.zero		1


	//   ....[40]....
        /*0394*/ 	.word	0x00001fa0
        /*0398*/ 	.word	0x000000ff
        /*039c*/ 	.word	0x000000a8
        /*03a0*/ 	.short	0x0101
        /*03a2*/ 	.byte	0x05
	.zero		1


	//   ....[41]....
        /*03a4*/ 	.word	0x00001fc0
        /*03a8*/ 	.word	0x000000ff
        /*03ac*/ 	.word	0x00000030
        /*03b0*/ 	.short	0x010a
        /*03b2*/ 	.byte	0x04
	.zero		1


	//   ....[42]....
        /*03b4*/ 	.word	0x00002040
        /*03b8*/ 	.word	0x000000ff
        /*03bc*/ 	.word	0x00000030
        /*03c0*/ 	.short	0x010a
        /*03c2*/ 	.byte	0x07
	.zero		1


	//   ....[43]....
        /*03c4*/ 	.word	0x00002180
        /*03c8*/ 	.word	0x000000ff
        /*03cc*/ 	.word	0x00000030
        /*03d0*/ 	.short	0x010a
        /*03d2*/ 	.byte	0x04
	.zero		1


	//   ....[44]....
        /*03d4*/ 	.word	0x00002480
        /*03d8*/ 	.word	0x00000003
        /*03dc*/ 	.word	0x000000b0
        /*03e0*/ 	.short	0x010a
        /*03e2*/ 	.byte	0xff
	.zero		1


	//   ....[45]....
        /*03e4*/ 	.word	0x000025d0
        /*03e8*/ 	.word	0x00000000
        /*03ec*/ 	.word	0x00000000
        /*03f0*/ 	.short	0x0101
        /*03f2*/ 	.byte	0xff
	.zero		1


	//   ....[46]....
        /*03f4*/ 	.word	0x00002b80
        /*03f8*/ 	.word	0x000000ff
        /*03fc*/ 	.word	0x00000000
        /*0400*/ 	.short	0x010a
        /*0402*/ 	.byte	0x04
	.zero		1


	//   ....[47]....
        /*0404*/ 	.word	0x00002c10
        /*0408*/ 	.word	0x000000ff
        /*040c*/ 	.word	0x00000000
        /*0410*/ 	.short	0x010a
        /*0412*/ 	.byte	0x05
	.zero		1


	//   ....[48]....
        /*0414*/ 	.word	0x00002ca0
        /*0418*/ 	.word	0x000000ff
        /*041c*/ 	.word	0x00000000
        /*0420*/ 	.short	0x010a
        /*0422*/ 	.byte	0x05
	.zero		1


	//   ....[49]....
        /*0424*/ 	.word	0x00002d30
        /*0428*/ 	.word	0x000000ff
        /*042c*/ 	.word	0x00000000
        /*0430*/ 	.short	0x010a
        /*0432*/ 	.byte	0x05
	.zero		1


	//   ....[50]....
        /*0434*/ 	.word	0x00002dc0
        /*0438*/ 	.word	0x000000ff
        /*043c*/ 	.word	0x00000000
        /*0440*/ 	.short	0x010a
        /*0442*/ 	.byte	0x05
	.zero		1


	//   ....[51]....
        /*0444*/ 	.word	0x00002e60
        /*0448*/ 	.word	0x00000000
        /*044c*/ 	.word	0x00000000
        /*0450*/ 	.short	0x010a
        /*0452*/ 	.byte	0xff
	.zero		1


	//   ....[52]....
        /*0454*/ 	.word	0x00002f80
        /*0458*/ 	.word	0x00000002
        /*045c*/ 	.word	0x000000f0
        /*0460*/ 	.short	0x010a
        /*0462*/ 	.byte	0xff
	.zero		1


	//   ....[53]....
        /*0464*/ 	.word	0x00002fe0
        /*0468*/ 	.word	0x00000004
        /*046c*/ 	.word	0x00000000
        /*0470*/ 	.short	0x0101
        /*0472*/ 	.byte	0xff
	.zero		1


	//   ....[54]....
        /*0474*/ 	.word	0x00003000
        /*0478*/ 	.word	0x000000ff
        /*047c*/ 	.word	0x000000c0
        /*0480*/ 	.short	0x010a
        /*0482*/ 	.byte	0x04
	.zero		1


	//   ....[55]....
        /*0484*/ 	.word	0x00003120
        /*0488*/ 	.word	0x00000002
        /*048c*/ 	.word	0x000000b0
        /*0490*/ 	.short	0x010a
        /*0492*/ 	.byte	0xff
	.zero		1


	//   ....[56]....
        /*0494*/ 	.word	0x00003230
        /*0498*/ 	.word	0x00000002
        /*049c*/ 	.word	0x00000000
        /*04a0*/ 	.short	0x0101
        /*04a2*/ 	.byte	0xff
	.zero		1


	//   ....[57]....
        /*04a4*/ 	.word	0x000032c0
        /*04a8*/ 	.word	0x000000ff
        /*04ac*/ 	.word	0x000000c0
        /*04b0*/ 	.short	0x0106
        /*04b2*/ 	.byte	0x04
	.zero		1


	//   ....[58]....
        /*04b4*/ 	.word	0x000032e0
        /*04b8*/ 	.word	0x000000ff
        /*04bc*/ 	.word	0x000000c0
        /*04c0*/ 	.short	0x010a
        /*04c2*/ 	.byte	0x04
	.zero		1


	//   ....[59]....
        /*04c4*/ 	.word	0x00003370
        /*04c8*/ 	.word	0x000000ff
        /*04cc*/ 	.word	0x000000c0
        /*04d0*/ 	.short	0x0106
        /*04d2*/ 	.byte	0x07
	.zero		1


	//   ....[60]....
        /*04d4*/ 	.word	0x000033b0
        /*04d8*/ 	.word	0x00000000
        /*04dc*/ 	.word	0x000000c0
        /*04e0*/ 	.short	0x010a
        /*04e2*/ 	.byte	0xff
	.zero		1


	//   ....[61]....
        /*04e4*/ 	.word	0x000035f0
        /*04e8*/ 	.word	0x000000ff
        /*04ec*/ 	.word	0x00000008
        /*04f0*/ 	.short	0x010a
        /*04f2*/ 	.byte	0x05
	.zero		1


	//   ....[62]....
        /*04f4*/ 	.word	0x00003610
        /*04f8*/ 	.word	0x000000ff
        /*04fc*/ 	.word	0x00000008
        /*0500*/ 	.short	0x010a
        /*0502*/ 	.byte	0x05
	.zero		1


	//   ....[63]....
        /*0504*/ 	.word	0x000037a0
        /*0508*/ 	.word	0x000000ff
        /*050c*/ 	.word	0x00000008
        /*0510*/ 	.short	0x010a
        /*0512*/ 	.byte	0x05
	.zero		1


	//   ....[64]....
        /*0514*/ 	.word	0x000037c0
        /*0518*/ 	.word	0x000000ff
        /*051c*/ 	.word	0x00000008
        /*0520*/ 	.short	0x010a
        /*0522*/ 	.byte	0x05
	.zero		1


	//   ....[65]....
        /*0524*/ 	.word	0x00003880
        /*0528*/ 	.word	0x000000ff
        /*052c*/ 	.word	0x00000000
        /*0530*/ 	.short	0x0101
        /*0532*/ 	.byte	0x04
	.zero		1


	//   ....[66]....
        /*0534*/ 	.word	0x00003e40
        /*0538*/ 	.word	0x00000000
        /*053c*/ 	.word	0x000000b0
        /*0540*/ 	.short	0x010a
        /*0542*/ 	.byte	0xff
	.zero		1


	//   ....[67]....
        /*0544*/ 	.word	0x00003f00
        /*0548*/ 	.word	0x00000000
        /*054c*/ 	.word	0x00000000
        /*0550*/ 	.short	0x0101
        /*0552*/ 	.byte	0xff
	.zero		1


	//   ....[68]....
        /*0554*/ 	.word	0x00003fc0
        /*0558*/ 	.word	0x000000ff
        /*055c*/ 	.word	0x00000000
        /*0560*/ 	.short	0x010a
        /*0562*/ 	.byte	0x04
	.zero		1


	//   ....[69]....
        /*0564*/ 	.word	0x00003fd0
        /*0568*/ 	.word	0x000000ff
        /*056c*/ 	.word	0x000000e0
        /*0570*/ 	.short	0x010a
        /*0572*/ 	.byte	0x42
	.zero		1


	//   ....[70]....
        /*0574*/ 	.word	0x00004080
        /*0578*/ 	.word	0x000000ff
        /*057c*/ 	.word	0x00000000
        /*0580*/ 	.short	0x010a
        /*0582*/ 	.byte	0x07
	.zero		1


	//   ....[71]....
        /*0584*/ 	.word	0x000041b0
        /*0588*/ 	.word	0x000000ff
        /*058c*/ 	.word	0x00000000
        /*0590*/ 	.short	0x010a
        /*0592*/ 	.byte	0x04
	.zero		1


	//   ....[72]....
        /*0594*/ 	.word	0x00004640
        /*0598*/ 	.word	0x000000ff
        /*059c*/ 	.word	0x00000000
        /*05a0*/ 	.short	0x010a
        /*05a2*/ 	.byte	0x04
	.zero		1


	//   ....[73]....
        /*05a4*/ 	.word	0x000046e0
        /*05a8*/ 	.word	0x00000000
        /*05ac*/ 	.word	0x00000000
        /*05b0*/ 	.short	0x010a
        /*05b2*/ 	.byte	0xff
	.zero		1


	//   ....[74]....
        /*05b4*/ 	.word	0x00004720
        /*05b8*/ 	.word	0x00000000
        /*05bc*/ 	.word	0x00000000
        /*05c0*/ 	.short	0x010a
        /*05c2*/ 	.byte	0xff
	.zero		1


	//   ....[75]....
        /*05c4*/ 	.word	0x00004790
        /*05c8*/ 	.word	0x000000ff
        /*05cc*/ 	.word	0x00000000
        /*05d0*/ 	.short	0x0101
        /*05d2*/ 	.byte	0x04
	.zero		1


	//   ....[76]....
        /*05d4*/ 	.word	0x000047d0
        /*05d8*/ 	.word	0x000000ff
        /*05dc*/ 	.word	0x00000110
        /*05e0*/ 	.short	0x010a
        /*05e2*/ 	.byte	0x2a
	.zero		1


	//   ....[77]....
        /*05e4*/ 	.word	0x00004820
        /*05e8*/ 	.word	0x000000ff
        /*05ec*/ 	.word	0x00000000
        /*05f0*/ 	.short	0x0101
        /*05f2*/ 	.byte	0x04
	.zero		1


	//   ....[78]....
        /*05f4*/ 	.word	0x00004d00
        /*05f8*/ 	.word	0x00000008
        /*05fc*/ 	.word	0x000000b0
        /*0600*/ 	.short	0x010a
        /*0602*/ 	.byte	0xff
	.zero		1


	//   ....[79]....
        /*0604*/ 	.word	0x00004e70
        /*0608*/ 	.word	0x00000000
        /*060c*/ 	.word	0x00000000
        /*0610*/ 	.short	0x0101
        /*0612*/ 	.byte	0xff
	.zero		1


	//   ....[80]....
        /*0614*/ 	.word	0x00005350
        /*0618*/ 	.word	0x000000ff
        /*061c*/ 	.word	0x000000a8
        /*0620*/ 	.short	0x010a
        /*0622*/ 	.byte	0x15
	.zero		1


	//   ....[81]....
        /*0624*/ 	.word	0x000054e0
        /*0628*/ 	.word	0x000000ff
        /*062c*/ 	.word	0x00000080
        /*0630*/ 	.short	0x010a
        /*0632*/ 	.byte	0x15
	.zero		1


	//   ....[82]....
        /*0634*/ 	.word	0x00005630
        /*0638*/ 	.word	0x000000ff
        /*063c*/ 	.word	0x00000060
        /*0640*/ 	.short	0x010b
        /*0642*/ 	.byte	0x15
	.zero		1


	//   ....[83]....
        /*0644*/ 	.word	0x00005650
        /*0648*/ 	.word	0x000000ff
        /*064c*/ 	.word	0x00000000
        /*0650*/ 	.short	0x0101
        /*0652*/ 	.byte	0x04
	.zero		1


	//   ....[84]....
        /*0654*/ 	.word	0x00005660
        /*0658*/ 	.word	0x000000ff
        /*065c*/ 	.word	0x00000088
        /*0660*/ 	.short	0x010a
        /*0662*/ 	.byte	0x15
	.zero		1


	//   ....[85]....
        /*0664*/ 	.word	0x000057b0
        /*0668*/ 	.word	0x000000ff
        /*066c*/ 	.word	0x00000068
        /*0670*/ 	.short	0x010b
        /*0672*/ 	.byte	0x15
	.zero		1


	//   ....[86]....
        /*0674*/ 	.word	0x000057d0
        /*0678*/ 	.word	0x000000ff
        /*067c*/ 	.word	0x00000000
        /*0680*/ 	.short	0x0101
        /*0682*/ 	.byte	0x04
	.zero		1


	//   ....[87]....
        /*0684*/ 	.word	0x000057e0
        /*0688*/ 	.word	0x000000ff
        /*068c*/ 	.word	0x00000090
        /*0690*/ 	.short	0x010a
        /*0692*/ 	.byte	0x15
	.zero		1


	//   ....[88]....
        /*0694*/ 	.word	0x00005940
        /*0698*/ 	.word	0x000000ff
        /*069c*/ 	.word	0x00000070
        /*06a0*/ 	.short	0x010b
        /*06a2*/ 	.byte	0x15
	.zero		1


	//   ....[89]....
        /*06a4*/ 	.word	0x00005960
        /*06a8*/ 	.word	0x000000ff
        /*06ac*/ 	.word	0x00000000
        /*06b0*/ 	.short	0x0101
        /*06b2*/ 	.byte	0x04
	.zero		1


	//   ....[90]....
        /*06b4*/ 	.word	0x00005970
        /*06b8*/ 	.word	0x000000ff
        /*06bc*/ 	.word	0x00000098
        /*06c0*/ 	.short	0x010a
        /*06c2*/ 	.byte	0x15
	.zero		1


	//   ....[91]....
        /*06c4*/ 	.word	0x00005b50
        /*06c8*/ 	.word	0x000000ff
        /*06cc*/ 	.word	0x00000078
        /*06d0*/ 	.short	0x010b
        /*06d2*/ 	.byte	0x15
	.zero		1


	//   ....[92]....
        /*06d4*/ 	.word	0x00005b60
        /*06d8*/ 	.word	0x000000ff
        /*06dc*/ 	.word	0x00000000
        /*06e0*/ 	.short	0x0101
        /*06e2*/ 	.byte	0x27
	.zero		1


	//   ....[93]....
        /*06e4*/ 	.word	0x00005ba0
        /*06e8*/ 	.word	0x000000ff
        /*06ec*/ 	.word	0x00000080
        /*06f0*/ 	.short	0x010a
        /*06f2*/ 	.byte	0x15
	.zero		1


	//   ....[94]....
        /*06f4*/ 	.word	0x00005bc0
        /*06f8*/ 	.word	0x000000ff
        /*06fc*/ 	.word	0x00000088
        /*0700*/ 	.short	0x010a
        /*0702*/ 	.byte	0x15
	.zero		1


	//   ....[95]....
        /*0704*/ 	.word	0x00005be0
        /*0708*/ 	.word	0x000000ff
        /*070c*/ 	.word	0x00000090
        /*0710*/ 	.short	0x010a
        /*0712*/ 	.byte	0x15
	.zero		1


	//   ....[96]....
        /*0714*/ 	.word	0x00005c20
        /*0718*/ 	.word	0x00000000
        /*071c*/ 	.word	0x00000098
        /*0720*/ 	.short	0x010a
        /*0722*/ 	.byte	0xff
	.zero		1


	//   ....[97]....
        /*0724*/ 	.word	0x00005f30
        /*0728*/ 	.word	0x00000003
        /*072c*/ 	.word	0x000000b0
        /*0730*/ 	.short	0x010a
        /*0732*/ 	.byte	0xff
	.zero		1


	//   ....[98]....
        /*0734*/ 	.word	0x000060b0
        /*0738*/ 	.word	0x00000000
        /*073c*/ 	.word	0x00000000
        /*0740*/ 	.short	0x0101
        /*0742*/ 	.byte	0xff
	.zero		1


	//   ....[99]....
        /*0744*/ 	.word	0x00006c20
        /*0748*/ 	.word	0x000000ff
        /*074c*/ 	.word	0x00000060
        /*0750*/ 	.short	0x010a
        /*0752*/ 	.byte	0x2c
	.zero		1


	//   ....[100]....
        /*0754*/ 	.word	0x00006c60
        /*0758*/ 	.word	0x00000063
        /*075c*/ 	.word	0x000000d0
        /*0760*/ 	.short	0x010a
        /*0762*/ 	.byte	0xff
	.zero		1


	//   ....[101]....
        /*0764*/ 	.word	0x00006d50
        /*0768*/ 	.word	0x000000ff
        /*076c*/ 	.word	0x00000060
        /*0770*/ 	.short	0x010a
        /*0772*/ 	.byte	0x2c
	.zero		1


	//   ....[102]....
        /*0774*/ 	.word	0x00006e40
        /*0778*/ 	.word	0x00000063
        /*077c*/ 	.word	0x000000d0
        /*0780*/ 	.short	0x010a
        /*0782*/ 	.byte	0xff
	.zero		1


	//   ....[103]....
        /*0784*/ 	.word	0x00007910
        /*0788*/ 	.word	0x00000000
        /*078c*/ 	.word	0x00000000
        /*0790*/ 	.short	0x0101
        /*0792*/ 	.byte	0xff
	.zero		1


	//   ....[104]....
        /*0794*/ 	.word	0x00007920
        /*0798*/ 	.word	0x00000003
        /*079c*/ 	.word	0x00000060
        /*07a0*/ 	.short	0x010a
        /*07a2*/ 	.byte	0xff
	.zero		1


	//   ....[105]....
        /*07a4*/ 	.word	0x00007a00
        /*07a8*/ 	.word	0x00000003
        /*07ac*/ 	.word	0x00000060
        /*07b0*/ 	.short	0x010a
        /*07b2*/ 	.byte	0xff
	.zero		1


	//   ....[106]....
        /*07b4*/ 	.word	0x00008570
        /*07b8*/ 	.word	0x0000003d
        /*07bc*/ 	.word	0x00000000
        /*07c0*/ 	.short	0x0101
        /*07c2*/ 	.byte	0xff
	.zero		1


	//   ....[107]....
        /*07c4*/ 	.word	0x00008590
        /*07c8*/ 	.word	0x0000003e
        /*07cc*/ 	.word	0x00000060
        /*07d0*/ 	.short	0x010a
        /*07d2*/ 	.byte	0xff
	.zero		1


	//   ....[108]....
        /*07d4*/ 	.word	0x00008660
        /*07d8*/ 	.word	0x0000003e
        /*07dc*/ 	.word	0x00000060
        /*07e0*/ 	.short	0x010a
        /*07e2*/ 	.byte	0xff
	.zero		1


	//   ....[109]....
        /*07e4*/ 	.word	0x000091d0
        /*07e8*/ 	.word	0x0000003d
        /*07ec*/ 	.word	0x00000000
        /*07f0*/ 	.short	0x0101
        /*07f2*/ 	.byte	0xff
	.zero		1


	//   ....[110]....
        /*07f4*/ 	.word	0x000091f0
        /*07f8*/ 	.word	0x0000003e
        /*07fc*/ 	.word	0x00000060
        /*0800*/ 	.short	0x010a
        /*0802*/ 	.byte	0xff
	.zero		1


	//   ....[111]....
        /*0804*/ 	.word	0x000092c0
        /*0808*/ 	.word	0x0000003e
        /*080c*/ 	.word	0x00000060
        /*0810*/ 	.short	0x010a
        /*0812*/ 	.byte	0xff
	.zero		1


	//   ....[112]....
        /*0814*/ 	.word	0x000096b0
        /*0818*/ 	.word	0x00000063
        /*081c*/ 	.word	0x00000000
        /*0820*/ 	.short	0x0101
        /*0822*/ 	.byte	0xff
	.zero		1


	//   ....[113]....
        /*0824*/ 	.word	0x00009e80
        /*0828*/ 	.word	0x00000002
        /*082c*/ 	.word	0x00000000
        /*0830*/ 	.short	0x0101
        /*0832*/ 	.byte	0xff
	.zero		1


	//   ....[114]....
        /*0834*/ 	.word	0x0000a110
        /*0838*/ 	.word	0x000000ff
        /*083c*/ 	.word	0x00000000
        /*0840*/ 	.short	0x0101
        /*0842*/ 	.byte	0x04
	.zero		1


	//   ....[115]....
        /*0844*/ 	.word	0x0000a130
        /*0848*/ 	.word	0x00000003
        /*084c*/ 	.word	0x00000100
        /*0850*/ 	.short	0x010a
        /*0852*/ 	.byte	0xff
	.zero		1


	//   ....[116]....
        /*0854*/ 	.word	0x0000a190
        /*0858*/ 	.word	0x00000000
        /*085c*/ 	.word	0x00000030
        /*0860*/ 	.short	0x010a
        /*0862*/ 	.byte	0xff
	.zero		1


	//   ....[117]....
        /*0864*/ 	.word	0x0000a1f0
        /*0868*/ 	.word	0x00000000
        /*086c*/ 	.word	0x00000030
        /*0870*/ 	.short	0x010a
        /*0872*/ 	.byte	0xff
	.zero		1


	//   ....[118]....
        /*0874*/ 	.word	0x0000a240
        /*0878*/ 	.word	0x00000003
        /*087c*/ 	.word	0x000000b0
        /*0880*/ 	.short	0x010a
        /*0882*/ 	.byte	0xff
	.zero		1


	//   ....[119]....
        /*0884*/ 	.word	0x0000a2a0
        /*0888*/ 	.word	0x00000000
        /*088c*/ 	.word	0x00000000
        /*0890*/ 	.short	0x010a
        /*0892*/ 	.byte	0xff
	.zero		1


	//   ....[120]....
        /*0894*/ 	.word	0x0000a300
        /*0898*/ 	.word	0x00000000
        /*089c*/ 	.word	0x00000000
        /*08a0*/ 	.short	0x010a
        /*08a2*/ 	.byte	0xff
	.zero		1


	//   ....[121]....
        /*08a4*/ 	.word	0x0000a360
        /*08a8*/ 	.word	0x00000000
        /*08ac*/ 	.word	0x00000000
        /*08b0*/ 	.short	0x010a
        /*08b2*/ 	.byte	0xff
	.zero		1


	//   ....[122]....
        /*08b4*/ 	.word	0x0000a3c0
        /*08b8*/ 	.word	0x00000000
        /*08bc*/ 	.word	0x00000000
        /*08c0*/ 	.short	0x010a
        /*08c2*/ 	.byte	0xff
	.zero		1


	//   ....[123]....
        /*08c4*/ 	.word	0x0000a420
        /*08c8*/ 	.word	0x00000000
        /*08cc*/ 	.word	0x00000000
        /*08d0*/ 	.short	0x010a
        /*08d2*/ 	.byte	0xff
	.zero		1


	//   ....[124]....
        /*08d4*/ 	.word	0x0000a470
        /*08d8*/ 	.word	0x00000002
        /*08dc*/ 	.word	0x000000f0
        /*08e0*/ 	.short	0x010a
        /*08e2*/ 	.byte	0xff
	.zero		1


	//   ....[125]....
        /*08e4*/ 	.word	0x0000a4d0
        /*08e8*/ 	.word	0x00000002
        /*08ec*/ 	.word	0x000000c0
        /*08f0*/ 	.short	0x010a
        /*08f2*/ 	.byte	0xff
	.zero		1


	//   ....[126]....
        /*08f4*/ 	.word	0x0000a520
        /*08f8*/ 	.word	0x00000002
        /*08fc*/ 	.word	0x000000b0
        /*0900*/ 	.short	0x010a
        /*0902*/ 	.byte	0xff
	.zero		1


	//   ....[127]....
        /*0904*/ 	.word	0x0000a580
        /*0908*/ 	.word	0x00000000
        /*090c*/ 	.word	0x000000c0
        /*0910*/ 	.short	0x010a
        /*0912*/ 	.byte	0xff
	.zero		1


	//   ....[128]....
        /*0914*/ 	.word	0x0000a5e0
        /*0918*/ 	.word	0x00000000
        /*091c*/ 	.word	0x00000008
        /*0920*/ 	.short	0x010a
        /*0922*/ 	.byte	0xff
	.zero		1


	//   ....[129]....
        /*0924*/ 	.word	0x0000a6d0
        /*0928*/ 	.word	0x00000000
        /*092c*/ 	.word	0x00000008
        /*0930*/ 	.short	0x010a
        /*0932*/ 	.byte	0xff
	.zero		1


	//   ....[130]....
        /*0934*/ 	.word	0x0000a720
        /*0938*/ 	.word	0x00000000
        /*093c*/ 	.word	0x000000b0
        /*0940*/ 	.short	0x010a
        /*0942*/ 	.byte	0xff
	.zero		1


	//   ....[131]....
        /*0944*/ 	.word	0x0000a780
        /*0948*/ 	.word	0x00000000
        /*094c*/ 	.word	0x000000e0
        /*0950*/ 	.short	0x010a
        /*0952*/ 	.byte	0xff
	.zero		1


	//   ....[132]....
        /*0954*/ 	.word	0x0000a7e0
        /*0958*/ 	.word	0x00000000
        /*095c*/ 	.word	0x00000000
        /*0960*/ 	.short	0x010a
        /*0962*/ 	.byte	0xff
	.zero		1


	//   ....[133]....
        /*0964*/ 	.word	0x0000a840
        /*0968*/ 	.word	0x00000000
        /*096c*/ 	.word	0x00000000
        /*0970*/ 	.short	0x010a
        /*0972*/ 	.byte	0xff
	.zero		1


	//   ....[134]....
        /*0974*/ 	.word	0x0000a8a0
        /*0978*/ 	.word	0x00000000
        /*097c*/ 	.word	0x00000110
        /*0980*/ 	.short	0x010a
        /*0982*/ 	.byte	0xff
	.zero		1


	//   ....[135]....
        /*0984*/ 	.word	0x0000a8f0
        /*0988*/ 	.word	0x00000008
        /*098c*/ 	.word	0x000000b0
        /*0990*/ 	.short	0x010a
        /*0992*/ 	.byte	0xff
	.zero		1


	//   ....[136]....
        /*0994*/ 	.word	0x0000a950
        /*0998*/ 	.word	0x00000000
        /*099c*/ 	.word	0x000000a8
        /*09a0*/ 	.short	0x010a
        /*09a2*/ 	.byte	0xff
	.zero		1


	//   ....[137]....
        /*09a4*/ 	.word	0x0000a9b0
        /*09a8*/ 	.word	0x00000005
        /*09ac*/ 	.word	0x00000080
        /*09b0*/ 	.short	0x010a
        /*09b2*/ 	.byte	0xff
	.zero		1


	//   ....[138]....
        /*09b4*/ 	.word	0x0000aa10
        /*09b8*/ 	.word	0x00000005
        /*09bc*/ 	.word	0x00000088
        /*09c0*/ 	.short	0x010a
        /*09c2*/ 	.byte	0xff
	.zero		1


	//   ....[139]....
        /*09c4*/ 	.word	0x0000aa70
        /*09c8*/ 	.word	0x00000005
        /*09cc*/ 	.word	0x00000090
        /*09d0*/ 	.short	0x010a
        /*09d2*/ 	.byte	0xff
	.zero		1


	//   ....[140]....
        /*09d4*/ 	.word	0x0000aad0
        /*09d8*/ 	.word	0x00000005
        /*09dc*/ 	.word	0x00000098
        /*09e0*/ 	.short	0x010a
        /*09e2*/ 	.byte	0xff
	.zero		1


	//   ....[141]....
        /*09e4*/ 	.word	0x0000ab30
        /*09e8*/ 	.word	0x00000000
        /*09ec*/ 	.word	0x00000080
        /*09f0*/ 	.short	0x010a
        /*09f2*/ 	.byte	0xff
	.zero		1


	//   ....[142]....
        /*09f4*/ 	.word	0x0000ab90
        /*09f8*/ 	.word	0x00000000
        /*09fc*/ 	.word	0x00000088
        /*0a00*/ 	.short	0x010a
        /*0a02*/ 	.byte	0xff
	.zero		1


	//   ....[143]....
        /*0a04*/ 	.word	0x0000abf0
        /*0a08*/ 	.word	0x00000000
        /*0a0c*/ 	.word	0x00000090
        /*0a10*/ 	.short	0x010a
        /*0a12*/ 	.byte	0xff
	.zero		1


	//   ....[144]....
        /*0a14*/ 	.word	0x0000ac40
        /*0a18*/ 	.word	0x00000003
        /*0a1c*/ 	.word	0x000000b0
        /*0a20*/ 	.short	0x010a
        /*0a22*/ 	.byte	0xff
	.zero		1


	//   ....[145]....
        /*0a24*/ 	.word	0x0000aca0
        /*0a28*/ 	.word	0x00000002
        /*0a2c*/ 	.word	0x00000060
        /*0a30*/ 	.short	0x010a
        /*0a32*/ 	.byte	0xff
	.zero		1


	//   ....[146]....
        /*0a34*/ 	.word	0x0000acf0
        /*0a38*/ 	.word	0x00000063
        /*0a3c*/ 	.word	0x000000d0
        /*0a40*/ 	.short	0x010a
        /*0a42*/ 	.byte	0xff
	.zero		1


	//   ....[147]....
        /*0a44*/ 	.word	0x0000ad40
        /*0a48*/ 	.word	0x00000003
        /*0a4c*/ 	.word	0x00000060
        /*0a50*/ 	.short	0x010a
        /*0a52*/ 	.byte	0xff
	.zero		1


	//   ....[148]....
        /*0a54*/ 	.word	0x0000ad90
        /*0a58*/ 	.word	0x0000003e
        /*0a5c*/ 	.word	0x00000060
        /*0a60*/ 	.short	0x010a
        /*0a62*/ 	.byte	0xff
	.zero		1


	//   ....[149]....
        /*0a64*/ 	.word	0x0000ade0
        /*0a68*/ 	.word	0x0000003e
        /*0a6c*/ 	.word	0x00000060
        /*0a70*/ 	.short	0x010a
        /*0a72*/ 	.byte	0xff
	.zero		1


	//----- nvinfo : EIATTR_NUM_MBARRIERS
	.align		4
.L_47:
        /*0a74*/ 	.byte	0x03, 0x38
        /*0a76*/ 	.short	0x0023


	//----- nvinfo : EIATTR_EXIT_INSTR_OFFSETS
	.align		4
        /*0a78*/ 	.byte	0x04, 0x1c
        /*0a7a*/ 	.short	(.L_49 - .L_48)


	//   ....[0]....
.L_48:
        /*0a7c*/ 	.word	0x00002e90


	//   ....[1]....
        /*0a80*/ 	.word	0x00003380


	//   ....[2]....
        /*0a84*/ 	.word	0x000033e0


	//   ....[3]....
        /*0a88*/ 	.word	0x00004a50


	//   ....[4]....
        /*0a8c*/ 	.word	0x00005c50


	//   ....[5]....
        /*0a90*/ 	.word	0x00005c90


	//   ....[6]....
        /*0a94*/ 	.word	0x0000a000


	//   ....[7]....
        /*0a98*/ 	.word	0x0000a080


	//   ....[8]....
        /*0a9c*/ 	.word	0x0000a0b0


	//   ....[9]....
        /*0aa0*/ 	.word	0x0000a120


	//----- nvinfo : EIATTR_MAX_THREADS
	.align		4
.L_49:
        /*0aa4*/ 	.byte	0x04, 0x05
        /*0aa6*/ 	.short	(.L_51 - .L_50)
.L_50:
        /*0aa8*/ 	.word	0x00000100
        /*0aac*/ 	.word	0x00000001
        /*0ab0*/ 	.word	0x00000001


	//----- nvinfo : EIATTR_CRS_STACK_SIZE
	.align		4
.L_51:
        /*0ab4*/ 	.byte	0x04, 0x1e
        /*0ab6*/ 	.short	(.L_53 - .L_52)
.L_52:
        /*0ab8*/ 	.word	0x00000000


	//----- nvinfo : EIATTR_CBANK_PARAM_SIZE
	.align		4
.L_53:
        /*0abc*/ 	.byte	0x03, 0x19
        /*0abe*/ 	.short	0x0c00


	//----- nvinfo : EIATTR_PARAM_CBANK
	.align		4
        /*0ac0*/ 	.byte	0x04, 0x0a
        /*0ac2*/ 	.short	(.L_55 - .L_54)
	.align		4
.L_54:
        /*0ac4*/ 	.word	index@(.nv.constant0._ZN7cutlass13device_kernelINS_4gemm6kernel13GemmUniversalIN4cute5tupleIJiiiiEEENS1_10collective13CollectiveMmaINS1_46MainloopSm100TmaUmmaWarpSpecializedBlockScaledILi6ELi2ELi2ENS5_IJNS4_1CILi2EEENSA_ILi1EEESC_EEEEENS5_IJNSA_ILi256EEENSA_ILi128EEESF_EEENS5_IJNS_12float_e2m1_tENS_13float_ue4m3_tEEEENS5_IJNS5_IJlSC_lEEENS4_6LayoutINS5_IJNS5_IJNS5_IJNSA_ILi32EEENSA_ILi4EEEEEEiEEENS5_IJNS5_IJNSA_ILi16EEESO_EEEiEEENS5_IJSC_iEEEEEENS5_IJST_NS5_IJNS5_IJNSA_ILi0EEESC_EEENSA_ILi512EEEEEENS5_IJSW_iEEEEEEEEEEESK_S13_NS4_8TiledMMAINS4_8MMA_AtomIJNS4_23SM100_MMA_MXF4_2x1SM_SSISI_SI_fSJ_Li256ELi128ELi16ELNS4_4UMMA5MajorE0ELS18_0ELNS17_7ScaleInE0ELS19_0EEEEEENSM_INS5_IJSC_SC_SC_EEENS5_IJSW_SW_SW_EEEEENS5_IJNS4_10UnderscoreES1F_S1F_EEEEENS5_IJNS4_18SM100_TMA_2SM_LOADES1I_EEENS5_IJNS4_14ComposedLayoutINS4_7SwizzleILi3ELi4ELi3EEENS4_18smem_ptr_flag_bitsILi4EEENSM_INS5_IJNSA_ILi8EEESF_EEENS5_IJSF_SC_EEEEEEENSM_INS5_IJNS5_IJNS5_IJSP_SC_EEESS_EEESC_NS5_IJSC_SO_EEEEEENS5_IJNS5_IJNS5_IJSS_SY_EEESX_EEESW_NS5_IJSO_SY_EEEEEEEEEEEvNS4_8identityENS5_IJS1I_NS4_28SM100_TMA_2SM_LOAD_MULTICASTEEEES23_vS24_EENS_8epilogue10collective18CollectiveEpilogueINS28_23Sm100TmaWarpSpecializedILi4ELi2ELi32ELb1ELb0EEEJNS5_IJSG_SG_SF_EEENS5_IJNSM_ISG_SC_EENSM_ISN_SC_EEEEENS_10bfloat16_tESL_S2H_SL_NS28_6fusion15FusionCallbacksIS2C_NS2I_17LinearCombinationIS2H_fS2H_fLNS_15FloatRoundStyleE2EEES2D_S2G_JEEENS4_5SM1004TMEM4LOAD26SM100_TMEM_LOAD_32dp32b32xENS4_13SM90_TMA_LOADENS1K_INS1L_ILi2ELi4ELi3EEENS1N_ILi16EEENSM_INS5_IJS1P_SN_EEENS5_IJSN_SC_EEEEEEENS4_39AutoVectorizingCopyWithAssumedAlignmentILi128EEENS4_14SM90_TMA_STOREES2Y_S30_S30_EEEvvEEEEvNT_6ParamsE)
        /*0ac8*/ 	.short	0x0380
        /*0aca*/ 	.short	0x0c00


	//----- nvinfo : EIATTR_SW_WAR
	.align		4
.L_55:
        /*0acc*/ 	.byte	0x04, 0x36
        /*0ace*/ 	.short	(.L_57 - .L_56)
.L_56:
        /*0ad0*/ 	.word	0x00000008
.L_57:


//--------------------- .nv.callgraph             --------------------------
	.section	.nv.callgraph,"",@"SHT_CUDA_CALLGRAPH"
	.align	4
	.sectionentsize	8
	.align		4
        /*0000*/ 	.word	0x00000000
	.align		4
        /*0004*/ 	.word	0xffffffff
	.align		4
        /*0008*/ 	.word	index@(_ZN7cutlass13device_kernelINS_4gemm6kernel13GemmUniversalIN4cute5tupleIJiiiiEEENS1_10collective13CollectiveMmaINS1_46MainloopSm100TmaUmmaWarpSpecializedBlockScaledILi6ELi2ELi2ENS5_IJNS4_1CILi2EEENSA_ILi1EEESC_EEEEENS5_IJNSA_ILi256EEENSA_ILi128EEESF_EEENS5_IJNS_12float_e2m1_tENS_13float_ue4m3_tEEEENS5_IJNS5_IJlSC_lEEENS4_6LayoutINS5_IJNS5_IJNS5_IJNSA_ILi32EEENSA_ILi4EEEEEEiEEENS5_IJNS5_IJNSA_ILi16EEESO_EEEiEEENS5_IJSC_iEEEEEENS5_IJST_NS5_IJNS5_IJNSA_ILi0EEESC_EEENSA_ILi512EEEEEENS5_IJSW_iEEEEEEEEEEESK_S13_NS4_8TiledMMAINS4_8MMA_AtomIJNS4_23SM100_MMA_MXF4_2x1SM_SSISI_SI_fSJ_Li256ELi128ELi16ELNS4_4UMMA5MajorE0ELS18_0ELNS17_7ScaleInE0ELS19_0EEEEEENSM_INS5_IJSC_SC_SC_EEENS5_IJSW_SW_SW_EEEEENS5_IJNS4_10UnderscoreES1F_S1F_EEEEENS5_IJNS4_18SM100_TMA_2SM_LOADES1I_EEENS5_IJNS4_14ComposedLayoutINS4_7SwizzleILi3ELi4ELi3EEENS4_18smem_ptr_flag_bitsILi4EEENSM_INS5_IJNSA_ILi8EEESF_EEENS5_IJSF_SC_EEEEEEENSM_INS5_IJNS5_IJNS5_IJSP_SC_EEESS_EEESC_NS5_IJSC_SO_EEEEEENS5_IJNS5_IJNS5_IJSS_SY_EEESX_EEESW_NS5_IJSO_SY_EEEEEEEEEEEvNS4_8identityENS5_IJS1I_NS4_28SM100_TMA_2SM_LOAD_MULTICASTEEEES23_vS24_EENS_8epilogue10collective18CollectiveEpilogueINS28_23Sm100TmaWarpSpecializedILi4ELi2ELi32ELb1ELb0EEEJNS5_IJSG_SG_SF_EEENS5_IJNSM_ISG_SC_EENSM_ISN_SC_EEEEENS_10bfloat16_tESL_S2H_SL_NS28_6fusion15FusionCallbacksIS2C_NS2I_17LinearCombinationIS2H_fS2H_fLNS_15FloatRoundStyleE2EEES2D_S2G_JEEENS4_5SM1004TMEM4LOAD26SM100_TMEM_LOAD_32dp32b32xENS4_13SM90_TMA_LOADENS1K_INS1L_ILi2ELi4ELi3EEENS1N_ILi16EEENSM_INS5_IJS1P_SN_EEENS5_IJSN_SC_EEEEEEENS4_39AutoVectorizingCopyWithAssumedAlignmentILi128EEENS4_14SM90_TMA_STOREES2Y_S30_S30_EEEvvEEEEvNT_6ParamsE)
	.align		4
        /*000c*/ 	.word	index@(__assertfail)
	.align		4
        /*0010*/ 	.word	0x00000000
	.align		4
        /*0014*/ 	.word	0xfffffffe
	.align		4
        /*0018*/ 	.word	0x00000000
	.align		4
        /*001c*/ 	.word	0xfffffffd
	.align		4
        /*0020*/ 	.word	0x00000000
	.align		4
        /*0024*/ 	.word	0xfffffffc


//--------------------- .nv.constant4             --------------------------
	.section	.nv.constant4,"a",@progbits
	.align	8
	.align		8
.nv.constant4:
        /*0000*/ 	.dword	__assertfail
	.align		8
        /*0008*/ 	.dword	__unnamed_1
	.align		8
        /*0010*/ 	.dword	__unnamed_2
	.align		8
        /*0018*/ 	.dword	_ZN40_INTERNAL_0ff9f1e8_4_k_cu_7bba341d_322254cuda3std3__45__cpo5beginE
	.align		8
        /*0020*/ 	.dword	_ZN40_INTERNAL_0ff9f1e8_4_k_cu_7bba341d_322254cuda3std3__45__cpo3endE
	.align		8
        /*0028*/ 	.dword	_ZN40_INTERNAL_0ff9f1e8_4_k_cu_7bba341d_322254cuda3std3__45__cpo6cbeginE
	.align		8
        /*0030*/ 	.dword	_ZN40_INTERNAL_0ff9f1e8_4_k_cu_7bba341d_322254cuda3std3__45__cpo4cendE
	.align		8
        /*0038*/ 	.dword	_ZN40_INTERNAL_0ff9f1e8_4_k_cu_7bba341d_322254cuda3std3__442_GLOBAL__N__0ff9f1e8_4_k_cu_7bba341d_322256ignoreE
	.align		8
        /*0040*/ 	.dword	_ZN40_INTERNAL_0ff9f1e8_4_k_cu_7bba341d_322254cuda3std3__419piecewise_constructE
	.align		8
        /*0048*/ 	.dword	_ZN40_INTERNAL_0ff9f1e8_4_k_cu_7bba341d_322254cuda3std3__48in_placeE
	.align		8
        /*0050*/ 	.dword	_ZN40_INTERNAL_0ff9f1e8_4_k_cu_7bba341d_322254cuda3std6ranges3__45__cpo4swapE
	.align		8
        /*0058*/ 	.dword	_ZN40_INTERNAL_0ff9f1e8_4_k_cu_7bba341d_322254cuda3std6ranges3__45__cpo9iter_moveE
	.align		8
        /*0060*/ 	.dword	_ZN40_INTERNAL_0ff9f1e8_4_k_cu_7bba341d_322254cute7productE
	.align		8
        /*0068*/ 	.dword	_ZN40_INTERNAL_0ff9f1e8_4_k_cu_7bba341d_322254cute1_E
	.align		8
        /*0070*/ 	.dword	$str$25
	.align		8
        /*0078*/ 	.dword	$str$26
	.align		8
        /*0080*/ 	.dword	$str$29
	.align		8
        /*0088*/ 	.dword	$str$30


//--------------------- .text._ZN7cutlass13device_kernelINS_4gemm6kernel13GemmUniversalIN4cute5tupleIJiiiiEEENS1_10collective13CollectiveMmaINS1_46MainloopSm100TmaUmmaWarpSpecializedBlockScaledILi6ELi2ELi2ENS5_IJNS4_1CILi2EEENSA_ILi1EEESC_EEEEENS5_IJNSA_ILi256EEENSA_ILi128EEESF_EEENS5_IJNS_12float_e2m1_tENS_13float_ue4m3_tEEEENS5_IJNS5_IJlSC_lEEENS4_6LayoutINS5_IJNS5_IJNS5_IJNSA_ILi32EEENSA_ILi4EEEEEEiEEENS5_IJNS5_IJNSA_ILi16EEESO_EEEiEEENS5_IJSC_iEEEEEENS5_IJST_NS5_IJNS5_IJNSA_ILi0EEESC_EEENSA_ILi512EEEEEENS5_IJSW_iEEEEEEEEEEESK_S13_NS4_8TiledMMAINS4_8MMA_AtomIJNS4_23SM100_MMA_MXF4_2x1SM_SSISI_SI_fSJ_Li256ELi128ELi16ELNS4_4UMMA5MajorE0ELS18_0ELNS17_7ScaleInE0ELS19_0EEEEEENSM_INS5_IJSC_SC_SC_EEENS5_IJSW_SW_SW_EEEEENS5_IJNS4_10UnderscoreES1F_S1F_EEEEENS5_IJNS4_18SM100_TMA_2SM_LOADES1I_EEENS5_IJNS4_14ComposedLayoutINS4_7SwizzleILi3ELi4ELi3EEENS4_18smem_ptr_flag_bitsILi4EEENSM_INS5_IJNSA_ILi8EEESF_EEENS5_IJSF_SC_EEEEEEENSM_INS5_IJNS5_IJNS5_IJSP_SC_EEESS_EEESC_NS5_IJSC_SO_EEEEEENS5_IJNS5_IJNS5_IJSS_SY_EEESX_EEESW_NS5_IJSO_SY_EEEEEEEEEEEvNS4_8identityENS5_IJS1I_NS4_28SM100_TMA_2SM_LOAD_MULTICASTEEEES23_vS24_EENS_8epilogue10collective18CollectiveEpilogueINS28_23Sm100TmaWarpSpecializedILi4ELi2ELi32ELb1ELb0EEEJNS5_IJSG_SG_SF_EEENS5_IJNSM_ISG_SC_EENSM_ISN_SC_EEEEENS_10bfloat16_tESL_S2H_SL_NS28_6fusion15FusionCallbacksIS2C_NS2I_17LinearCombinationIS2H_fS2H_fLNS_15FloatRoundStyleE2EEES2D_S2G_JEEENS4_5SM1004TMEM4LOAD26SM100_TMEM_LOAD_32dp32b32xENS4_13SM90_TMA_LOADENS1K_INS1L_ILi2ELi4ELi3EEENS1N_ILi16EEENSM_INS5_IJS1P_SN_EEENS5_IJSN_SC_EEEEEEENS4_39AutoVectorizingCopyWithAssumedAlignmentILi128EEENS4_14SM90_TMA_STOREES2Y_S30_S30_EEEvvEEEEvNT_6ParamsE --------------------------
	.section	.text._ZN7cutlass13device_kernelINS_4gemm6kernel13GemmUniversalIN4cute5tupleIJiiiiEEENS1_10collective13CollectiveMmaINS1_46MainloopSm100TmaUmmaWarpSpecializedBlockScaledILi6ELi2ELi2ENS5_IJNS4_1CILi2EEENSA_ILi1EEESC_EEEEENS5_IJNSA_ILi256EEENSA_ILi128EEESF_EEENS5_IJNS_12float_e2m1_tENS_13float_ue4m3_tEEEENS5_IJNS5_IJlSC_lEEENS4_6LayoutINS5_IJNS5_IJNS5_IJNSA_ILi32EEENSA_ILi4EEEEEEiEEENS5_IJNS5_IJNSA_ILi16EEESO_EEEiEEENS5_IJSC_iEEEEEENS5_IJST_NS5_IJNS5_IJNSA_ILi0EEESC_EEENSA_ILi512EEEEEENS5_IJSW_iEEEEEEEEEEESK_S13_NS4_8TiledMMAINS4_8MMA_AtomIJNS4_23SM100_MMA_MXF4_2x1SM_SSISI_SI_fSJ_Li256ELi128ELi16ELNS4_4UMMA5MajorE0ELS18_0ELNS17_7ScaleInE0ELS19_0EEEEEENSM_INS5_IJSC_SC_SC_EEENS5_IJSW_SW_SW_EEEEENS5_IJNS4_10UnderscoreES1F_S1F_EEEEENS5_IJNS4_18SM100_TMA_2SM_LOADES1I_EEENS5_IJNS4_14ComposedLayoutINS4_7SwizzleILi3ELi4ELi3EEENS4_18smem_ptr_flag_bitsILi4EEENSM_INS5_IJNSA_ILi8EEESF_EEENS5_IJSF_SC_EEEEEEENSM_INS5_IJNS5_IJNS5_IJSP_SC_EEESS_EEESC_NS5_IJSC_SO_EEEEEENS5_IJNS5_IJNS5_IJSS_SY_EEESX_EEESW_NS5_IJSO_SY_EEEEEEEEEEEvNS4_8identityENS5_IJS1I_NS4_28SM100_TMA_2SM_LOAD_MULTICASTEEEES23_vS24_EENS_8epilogue10collective18CollectiveEpilogueINS28_23Sm100TmaWarpSpecializedILi4ELi2ELi32ELb1ELb0EEEJNS5_IJSG_SG_SF_EEENS5_IJNSM_ISG_SC_EENSM_ISN_SC_EEEEENS_10bfloat16_tESL_S2H_SL_NS28_6fusion15FusionCallbacksIS2C_NS2I_17LinearCombinationIS2H_fS2H_fLNS_15FloatRoundStyleE2EEES2D_S2G_JEEENS4_5SM1004TMEM4LOAD26SM100_TMEM_LOAD_32dp32b32xENS4_13SM90_TMA_LOADENS1K_INS1L_ILi2ELi4ELi3EEENS1N_ILi16EEENSM_INS5_IJS1P_SN_EEENS5_IJSN_SC_EEEEEEENS4_39AutoVectorizingCopyWithAssumedAlignmentILi128EEENS4_14SM90_TMA_STOREES2Y_S30_S30_EEEvvEEEEvNT_6ParamsE,"ax",@progbits
	.align	128
.text._ZN7cutlass13device_kernelINS_4gemm6kernel13GemmUniversalIN4cute5tupleIJiiiiEEENS1_10collective13CollectiveMmaINS1_46MainloopSm100TmaUmmaWarpSpecializedBlockScaledILi6ELi2ELi2ENS5_IJNS4_1CILi2EEENSA_ILi1EEESC_EEEEENS5_IJNSA_ILi256EEENSA_ILi128EEESF_EEENS5_IJNS_12float_e2m1_tENS_13float_ue4m3_tEEEENS5_IJNS5_IJlSC_lEEENS4_6LayoutINS5_IJNS5_IJNS5_IJNSA_ILi32EEENSA_ILi4EEEEEEiEEENS5_IJNS5_IJNSA_ILi16EEESO_EEEiEEENS5_IJSC_iEEEEEENS5_IJST_NS5_IJNS5_IJNSA_ILi0EEESC_EEENSA_ILi512EEEEEENS5_IJSW_iEEEEEEEEEEESK_S13_NS4_8TiledMMAINS4_8MMA_AtomIJNS4_23SM100_MMA_MXF4_2x1SM_SSISI_SI_fSJ_Li256ELi128ELi16ELNS4_4UMMA5MajorE0ELS18_0ELNS17_7ScaleInE0ELS19_0EEEEEENSM_INS5_IJSC_SC_SC_EEENS5_IJSW_SW_SW_EEEEENS5_IJNS4_10UnderscoreES1F_S1F_EEEEENS5_IJNS4_18SM100_TMA_2SM_LOADES1I_EEENS5_IJNS4_14ComposedLayoutINS4_7SwizzleILi3ELi4ELi3EEENS4_18smem_ptr_flag_bitsILi4EEENSM_INS5_IJNSA_ILi8EEESF_EEENS5_IJSF_SC_EEEEEEENSM_INS5_IJNS5_IJNS5_IJSP_SC_EEESS_EEESC_NS5_IJSC_SO_EEEEEENS5_IJNS5_IJNS5_IJSS_SY_EEESX_EEESW_NS5_IJSO_SY_EEEEEEEEEEEvNS4_8identityENS5_IJS1I_NS4_28SM100_TMA_2SM_LOAD_MULTICASTEEEES23_vS24_EENS_8epilogue10collective18CollectiveEpilogueINS28_23Sm100TmaWarpSpecializedILi4ELi2ELi32ELb1ELb0EEEJNS5_IJSG_SG_SF_EEENS5_IJNSM_ISG_SC_EENSM_ISN_SC_EEEEENS_10bfloat16_tESL_S2H_SL_NS28_6fusion15FusionCallbacksIS2C_NS2I_17LinearCombinationIS2H_fS2H_fLNS_15FloatRoundStyleE2EEES2D_S2G_JEEENS4_5SM1004TMEM4LOAD26SM100_TMEM_LOAD_32dp32b32xENS4_13SM90_TMA_LOADENS1K_INS1L_ILi2ELi4ELi3EEENS1N_ILi16EEENSM_INS5_IJS1P_SN_EEENS5_IJSN_SC_EEEEEEENS4_39AutoVectorizingCopyWithAssumedAlignmentILi128EEENS4_14SM90_TMA_STOREES2Y_S30_S30_EEEvvEEEEvNT_6ParamsE:
        .type           _ZN7cutlass13device_kernelINS_4gemm6kernel13GemmUniversalIN4cute5tupleIJiiiiEEENS1_10collective13CollectiveMmaINS1_46MainloopSm100TmaUmmaWarpSpecializedBlockScaledILi6ELi2ELi2ENS5_IJNS4_1CILi2EEENSA_ILi1EEESC_EEEEENS5_IJNSA_ILi256EEENSA_ILi128EEESF_EEENS5_IJNS_12float_e2m1_tENS_13float_ue4m3_tEEEENS5_IJNS5_IJlSC_lEEENS4_6LayoutINS5_IJNS5_IJNS5_IJNSA_ILi32EEENSA_ILi4EEEEEEiEEENS5_IJNS5_IJNSA_ILi16EEESO_EEEiEEENS5_IJSC_iEEEEEENS5_IJST_NS5_IJNS5_IJNSA_ILi0EEESC_EEENSA_ILi512EEEEEENS5_IJSW_iEEEEEEEEEEESK_S13_NS4_8TiledMMAINS4_8MMA_AtomIJNS4_23SM100_MMA_MXF4_2x1SM_SSISI_SI_fSJ_Li256ELi128ELi16ELNS4_4UMMA5MajorE0ELS18_0ELNS17_7ScaleInE0ELS19_0EEEEEENSM_INS5_IJSC_SC_SC_EEENS5_IJSW_SW_SW_EEEEENS5_IJNS4_10UnderscoreES1F_S1F_EEEEENS5_IJNS4_18SM100_TMA_2SM_LOADES1I_EEENS5_IJNS4_14ComposedLayoutINS4_7SwizzleILi3ELi4ELi3EEENS4_18smem_ptr_flag_bitsILi4EEENSM_INS5_IJNSA_ILi8EEESF_EEENS5_IJSF_SC_EEEEEEENSM_INS5_IJNS5_IJNS5_IJSP_SC_EEESS_EEESC_NS5_IJSC_SO_EEEEEENS5_IJNS5_IJNS5_IJSS_SY_EEESX_EEESW_NS5_IJSO_SY_EEEEEEEEEEEvNS4_8identityENS5_IJS1I_NS4_28SM100_TMA_2SM_LOAD_MULTICASTEEEES23_vS24_EENS_8epilogue10collective18CollectiveEpilogueINS28_23Sm100TmaWarpSpecializedILi4ELi2ELi32ELb1ELb0EEEJNS5_IJSG_SG_SF_EEENS5_IJNSM_ISG_SC_EENSM_ISN_SC_EEEEENS_10bfloat16_tESL_S2H_SL_NS28_6fusion15FusionCallbacksIS2C_NS2I_17LinearCombinationIS2H_fS2H_fLNS_15FloatRoundStyleE2EEES2D_S2G_JEEENS4_5SM1004TMEM4LOAD26SM100_TMEM_LOAD_32dp32b32xENS4_13SM90_TMA_LOADENS1K_INS1L_ILi2ELi4ELi3EEENS1N_ILi16EEENSM_INS5_IJS1P_SN_EEENS5_IJSN_SC_EEEEEEENS4_39AutoVectorizingCopyWithAssumedAlignmentILi128EEENS4_14SM90_TMA_STOREES2Y_S30_S30_EEEvvEEEEvNT_6ParamsE,@function
        .size           _ZN7cutlass13device_kernelINS_4gemm6kernel13GemmUniversalIN4cute5tupleIJiiiiEEENS1_10collective13CollectiveMmaINS1_46MainloopSm100TmaUmmaWarpSpecializedBlockScaledILi6ELi2ELi2ENS5_IJNS4_1CILi2EEENSA_ILi1EEESC_EEEEENS5_IJNSA_ILi256EEENSA_ILi128EEESF_EEENS5_IJNS_12float_e2m1_tENS_13float_ue4m3_tEEEENS5_IJNS5_IJlSC_lEEENS4_6LayoutINS5_IJNS5_IJNS5_IJNSA_ILi32EEENSA_ILi4EEEEEEiEEENS5_IJNS5_IJNSA_ILi16EEESO_EEEiEEENS5_IJSC_iEEEEEENS5_IJST_NS5_IJNS5_IJNSA_ILi0EEESC_EEENSA_ILi512EEEEEENS5_IJSW_iEEEEEEEEEEESK_S13_NS4_8TiledMMAINS4_8MMA_AtomIJNS4_23SM100_MMA_MXF4_2x1SM_SSISI_SI_fSJ_Li256ELi128ELi16ELNS4_4UMMA5MajorE0ELS18_0ELNS17_7ScaleInE0ELS19_0EEEEEENSM_INS5_IJSC_SC_SC_EEENS5_IJSW_SW_SW_EEEEENS5_IJNS4_10UnderscoreES1F_S1F_EEEEENS5_IJNS4_18SM100_TMA_2SM_LOADES1I_EEENS5_IJNS4_14ComposedLayoutINS4_7SwizzleILi3ELi4ELi3EEENS4_18smem_ptr_flag_bitsILi4EEENSM_INS5_IJNSA_ILi8EEESF_EEENS5_IJSF_SC_EEEEEEENSM_INS5_IJNS5_IJNS5_IJSP_SC_EEESS_EEESC_NS5_IJSC_SO_EEEEEENS5_IJNS5_IJNS5_IJSS_SY_EEESX_EEESW_NS5_IJSO_SY_EEEEEEEEEEEvNS4_8identityENS5_IJS1I_NS4_28SM100_TMA_2SM_LOAD_MULTICASTEEEES23_vS24_EENS_8epilogue10collective18CollectiveEpilogueINS28_23Sm100TmaWarpSpecializedILi4ELi2ELi32ELb1ELb0EEEJNS5_IJSG_SG_SF_EEENS5_IJNSM_ISG_SC_EENSM_ISN_SC_EEEEENS_10bfloat16_tESL_S2H_SL_NS28_6fusion15FusionCallbacksIS2C_NS2I_17LinearCombinationIS2H_fS2H_fLNS_15FloatRoundStyleE2EEES2D_S2G_JEEENS4_5SM1004TMEM4LOAD26SM100_TMEM_LOAD_32dp32b32xENS4_13SM90_TMA_LOADENS1K_INS1L_ILi2ELi4ELi3EEENS1N_ILi16EEENSM_INS5_IJS1P_SN_EEENS5_IJSN_SC_EEEEEEENS4_39AutoVectorizingCopyWithAssumedAlignmentILi128EEENS4_14SM90_TMA_STOREES2Y_S30_S30_EEEvvEEEEvNT_6ParamsE,(.L_x_201 - _ZN7cutlass13device_kernelINS_4gemm6kernel13GemmUniversalIN4cute5tupleIJiiiiEEENS1_10collective13CollectiveMmaINS1_46MainloopSm100TmaUmmaWarpSpecializedBlockScaledILi6ELi2ELi2ENS5_IJNS4_1CILi2EEENSA_ILi1EEESC_EEEEENS5_IJNSA_ILi256EEENSA_ILi128EEESF_EEENS5_IJNS_12float_e2m1_tENS_13float_ue4m3_tEEEENS5_IJNS5_IJlSC_lEEENS4_6LayoutINS5_IJNS5_IJNS5_IJNSA_ILi32EEENSA_ILi4EEEEEEiEEENS5_IJNS5_IJNSA_ILi16EEESO_EEEiEEENS5_IJSC_iEEEEEENS5_IJST_NS5_IJNS5_IJNSA_ILi0EEESC_EEENSA_ILi512EEEEEENS5_IJSW_iEEEEEEEEEEESK_S13_NS4_8TiledMMAINS4_8MMA_AtomIJNS4_23SM100_MMA_MXF4_2x1SM_SSISI_SI_fSJ_Li256ELi128ELi16ELNS4_4UMMA5MajorE0ELS18_0ELNS17_7ScaleInE0ELS19_0EEEEEENSM_INS5_IJSC_SC_SC_EEENS5_IJSW_SW_SW_EEEEENS5_IJNS4_10UnderscoreES1F_S1F_EEEEENS5_IJNS4_18SM100_TMA_2SM_LOADES1I_EEENS5_IJNS4_14ComposedLayoutINS4_7SwizzleILi3ELi4ELi3EEENS4_18smem_ptr_flag_bitsILi4EEENSM_INS5_IJNSA_ILi8EEESF_EEENS5_IJSF_SC_EEEEEEENSM_INS5_IJNS5_IJNS5_IJSP_SC_EEESS_EEESC_NS5_IJSC_SO_EEEEEENS5_IJNS5_IJNS5_IJSS_SY_EEESX_EEESW_NS5_IJSO_SY_EEEEEEEEEEEvNS4_8identityENS5_IJS1I_NS4_28SM100_TMA_2SM_LOAD_MULTICASTEEEES23_vS24_EENS_8epilogue10collective18CollectiveEpilogueINS28_23Sm100TmaWarpSpecializedILi4ELi2ELi32ELb1ELb0EEEJNS5_IJSG_SG_SF_EEENS5_IJNSM_ISG_SC_EENSM_ISN_SC_EEEEENS_10bfloat16_tESL_S2H_SL_NS28_6fusion15FusionCallbacksIS2C_NS2I_17LinearCombinationIS2H_fS2H_fLNS_15FloatRoundStyleE2EEES2D_S2G_JEEENS4_5SM1004TMEM4LOAD26SM100_TMEM_LOAD_32dp32b32xENS4_13SM90_TMA_LOADENS1K_INS1L_ILi2ELi4ELi3EEENS1N_ILi16EEENSM_INS5_IJS1P_SN_EEENS5_IJSN_SC_EEEEEEENS4_39AutoVectorizingCopyWithAssumedAlignmentILi128EEENS4_14SM90_TMA_STOREES2Y_S30_S30_EEEvvEEEEvNT_6ParamsE)
        .other          _ZN7cutlass13device_kernelINS_4gemm6kernel13GemmUniversalIN4cute5tupleIJiiiiEEENS1_10collective13CollectiveMmaINS1_46MainloopSm100TmaUmmaWarpSpecializedBlockScaledILi6ELi2ELi2ENS5_IJNS4_1CILi2EEENSA_ILi1EEESC_EEEEENS5_IJNSA_ILi256EEENSA_ILi128EEESF_EEENS5_IJNS_12float_e2m1_tENS_13float_ue4m3_tEEEENS5_IJNS5_IJlSC_lEEENS4_6LayoutINS5_IJNS5_IJNS5_IJNSA_ILi32EEENSA_ILi4EEEEEEiEEENS5_IJNS5_IJNSA_ILi16EEESO_EEEiEEENS5_IJSC_iEEEEEENS5_IJST_NS5_IJNS5_IJNSA_ILi0EEESC_EEENSA_ILi512EEEEEENS5_IJSW_iEEEEEEEEEEESK_S13_NS4_8TiledMMAINS4_8MMA_AtomIJNS4_23SM100_MMA_MXF4_2x1SM_SSISI_SI_fSJ_Li256ELi128ELi16ELNS4_4UMMA5MajorE0ELS18_0ELNS17_7ScaleInE0ELS19_0EEEEEENSM_INS5_IJSC_SC_SC_EEENS5_IJSW_SW_SW_EEEEENS5_IJNS4_10UnderscoreES1F_S1F_EEEEENS5_IJNS4_18SM100_TMA_2SM_LOADES1I_EEENS5_IJNS4_14ComposedLayoutINS4_7SwizzleILi3ELi4ELi3EEENS4_18smem_ptr_flag_bitsILi4EEENSM_INS5_IJNSA_ILi8EEESF_EEENS5_IJSF_SC_EEEEEEENSM_INS5_IJNS5_IJNS5_IJSP_SC_EEESS_EEESC_NS5_IJSC_SO_EEEEEENS5_IJNS5_IJNS5_IJSS_SY_EEESX_EEESW_NS5_IJSO_SY_EEEEEEEEEEEvNS4_8identityENS5_IJS1I_NS4_28SM100_TMA_2SM_LOAD_MULTICASTEEEES23_vS24_EENS_8epilogue10collective18CollectiveEpilogueINS28_23Sm100TmaWarpSpecializedILi4ELi2ELi32ELb1ELb0EEEJNS5_IJSG_SG_SF_EEENS5_IJNSM_ISG_SC_EENSM_ISN_SC_EEEEENS_10bfloat16_tESL_S2H_SL_NS28_6fusion15FusionCallbacksIS2C_NS2I_17LinearCombinationIS2H_fS2H_fLNS_15FloatRoundStyleE2EEES2D_S2G_JEEENS4_5SM1004TMEM4LOAD26SM100_TMEM_LOAD_32dp32b32xENS4_13SM90_TMA_LOADENS1K_INS1L_ILi2ELi4ELi3EEENS1N_ILi16EEENSM_INS5_IJS1P_SN_EEENS5_IJSN_SC_EEEEEEENS4_39AutoVectorizingCopyWithAssumedAlignmentILi128EEENS4_14SM90_TMA_STOREES2Y_S30_S30_EEEvvEEEEvNT_6ParamsE,@"STO_CUDA_ENTRY STV_DEFAULT"
_ZN7cutlass13device_kernelINS_4gemm6kernel13GemmUniversalIN4cute5tupleIJiiiiEEENS1_10collective13CollectiveMmaINS1_46MainloopSm100TmaUmmaWarpSpecializedBlockScaledILi6ELi2ELi2ENS5_IJNS4_1CILi2EEENSA_ILi1EEESC_EEEEENS5_IJNSA_ILi256EEENSA_ILi128EEESF_EEENS5_IJNS_12float_e2m1_tENS_13float_ue4m3_tEEEENS5_IJNS5_IJlSC_lEEENS4_6LayoutINS5_IJNS5_IJNS5_IJNSA_ILi32EEENSA_ILi4EEEEEEiEEENS5_IJNS5_IJNSA_ILi16EEESO_EEEiEEENS5_IJSC_iEEEEEENS5_IJST_NS5_IJNS5_IJNSA_ILi0EEESC_EEENSA_ILi512EEEEEENS5_IJSW_iEEEEEEEEEEESK_S13_NS4_8TiledMMAINS4_8MMA_AtomIJNS4_23SM100_MMA_MXF4_2x1SM_SSISI_SI_fSJ_Li256ELi128ELi16ELNS4_4UMMA5MajorE0ELS18_0ELNS17_7ScaleInE0ELS19_0EEEEEENSM_INS5_IJSC_SC_SC_EEENS5_IJSW_SW_SW_EEEEENS5_IJNS4_10UnderscoreES1F_S1F_EEEEENS5_IJNS4_18SM100_TMA_2SM_LOADES1I_EEENS5_IJNS4_14ComposedLayoutINS4_7SwizzleILi3ELi4ELi3EEENS4_18smem_ptr_flag_bitsILi4EEENSM_INS5_IJNSA_ILi8EEESF_EEENS5_IJSF_SC_EEEEEEENSM_INS5_IJNS5_IJNS5_IJSP_SC_EEESS_EEESC_NS5_IJSC_SO_EEEEEENS5_IJNS5_IJNS5_IJSS_SY_EEESX_EEESW_NS5_IJSO_SY_EEEEEEEEEEEvNS4_8identityENS5_IJS1I_NS4_28SM100_TMA_2SM_LOAD_MULTICASTEEEES23_vS24_EENS_8epilogue10collective18CollectiveEpilogueINS28_23Sm100TmaWarpSpecializedILi4ELi2ELi32ELb1ELb0EEEJNS5_IJSG_SG_SF_EEENS5_IJNSM_ISG_SC_EENSM_ISN_SC_EEEEENS_10bfloat16_tESL_S2H_SL_NS28_6fusion15FusionCallbacksIS2C_NS2I_17LinearCombinationIS2H_fS2H_fLNS_15FloatRoundStyleE2EEES2D_S2G_JEEENS4_5SM1004TMEM4LOAD26SM100_TMEM_LOAD_32dp32b32xENS4_13SM90_TMA_LOADENS1K_INS1L_ILi2ELi4ELi3EEENS1N_ILi16EEENSM_INS5_IJS1P_SN_EEENS5_IJSN_SC_EEEEEEENS4_39AutoVectorizingCopyWithAssumedAlignmentILi128EEENS4_14SM90_TMA_STOREES2Y_S30_S30_EEEvvEEEEvNT_6ParamsE:
[----:B------:R-:W1:Y:S01]  /*0000*/  LDC R1, c[0x0][0x37c] ;  /* 0x0000df00ff017b82 */ /* 0x000e620000000800 */
[----:B------:R-:W2:Y:S01]  /*0010*/  S2R R94, SR_TID.X ;  /* 0x00000000005e7919 */ /* 0x000ea20000002100 */
[----:B------:R-:W3:Y:S06]  /*0020*/  LDCU.64 UR12, c[0x0][0xc90] ;  /* 0x00019200ff0c77ac */ /* 0x000eec0008000a00 */
[----:B------:R-:W4:Y:S01]  /*0030*/  S2UR UR52, SR_CgaCtaId ;  /* 0x00000000003479c3 */ /* 0x000f220000008800 */
[----:B------:R-:W-:Y:S02]  /*0040*/  PRMT R80, RZ, 0x7610, R80 ;  /* 0x00007610ff507816 */ /* 0x000fe40000000050 */
[----:B------:R-:W-:Y:S01]  /*0050*/  ELECT P1, URZ, PT ;  /* 0x0000000000ff782f */ /* 0x000fe20003820000 */
[----:B---3--:R-:W-:-:S04]  /*0060*/  UISETP.NE.U32.AND UP0, UPT, UR12, URZ, UPT ;  /* 0x000000ff0c00728c */ /* 0x008fc8000bf05070 */
[----:B------:R-:W-:Y:S02]  /*0070*/  UISETP.NE.AND.EX UP0, UPT, UR13, URZ, UPT, UP0 ;  /* 0x000000ff0d00728c */ /* 0x000fe4000bf05300 */
[----:B----4-:R-:W-:Y:S02]  /*0080*/  ULOP3.LUT UR71, UR52, 0x1, URZ, 0xc0, !UPT ;  /* 0x0000000134477892 */ /* 0x010fe4000f8ec0ff */
[----:B------:R-:W-:Y:S01]  /*0090*/  ULOP3.LUT UR70, UR52, 0x1, URZ, 0x3c, !UPT ;  /* 0x0000000134467892 */ /* 0x000fe2000f8e3cff */
[----:B--2---:R-:W-:-:S05]  /*00a0*/  SHF.R.U32.HI R81, RZ, 0x5, R94 ;  /* 0x00000005ff517819 */ /* 0x004fca000001165e */
[----:B------:R-:W2:Y:S02]  /*00b0*/  SHFL.IDX PT, R0, R81, RZ, 0x1f ;  /* 0x00001fff51007589 */ /* 0x000ea400000e0000 */
[----:B--2---:R-:W-:Y:S01]  /*00c0*/  R2UR UR20, R0 ;  /* 0x00000000001472ca */ /* 0x004fe200000e0000 */
[----:B-1----:R-:W-:-:S14]  /*00d0*/  BRA.U UP0, `(.L_x_0) ;  /* 0x0000000100307547 */ /* 0x002fdc000b800000 */
[----:B------:R-:W1:Y:S02]  /*00e0*/  LDCU.64 UR4, c[0x0][0xc88] ;  /* 0x00019100ff0477ac */ /* 0x000e640008000a00 */
[----:B-1----:R-:W-:-:S04]  /*00f0*/  UISETP.NE.U32.AND UP0, UPT, UR4, URZ, UPT ;  /* 0x000000ff0400728c */ /* 0x002fc8000bf05070 */
[----:B------:R-:W-:-:S09]  /*0100*/  UISETP.NE.AND.EX UP0, UPT, UR5, URZ, UPT, UP0 ;  /* 0x000000ff0500728c */ /* 0x000fd2000bf05300 */
[----:B------:R-:W-:Y:S05]  /*0110*/  BRA.U !UP0, `(.L_x_1) ;  /* 0x0000000108147547 */ /* 0x000fea000b800000 */
[----:B------:R-:W1:Y:S01]  /*0120*/  LDC.64 R2, c[0x0][0xc88] ;  /* 0x00032200ff027b82 */ /* 0x000e620000000a00 */
[----:B------:R-:W1:Y:S02]  /*0130*/  LDCU.64 UR4, c[0x0][0x358] ;  /* 0x00006b00ff0477ac */ /* 0x000e640008000a00 */
[----:B-1----:R1:W5:Y:S01]  /*0140*/  LDG.E R41, desc[UR4][R2.64] ;  /* 0x0000000402297981 */ /* 0x002362000c1e1900 */
[----:B------:R-:W-:Y:S01]  /*0150*/  HFMA2 R80, -RZ, RZ, 0, 5.9604644775390625e-08 ;  /* 0x00000001ff507431 */ /* 0x000fe200000001ff */
[----:B------:R-:W-:Y:S05]  /*0160*/  BRA `(.L_x_0) ;  /* 0x00000000000c7947 */ /* 0x000fea0003800000 */
.L_x_1:
[----:B------:R-:W1:Y:S01]  /*0170*/  LDCU UR4, c[0x0][0xc80] ;  /* 0x00019000ff0477ac */ /* 0x000e620008000800 */
[----:B------:R-:W-:Y:S01]  /*0180*/  HFMA2 R80, -RZ, RZ, 0, 5.9604644775390625e-08 ;  /* 0x00000001ff507431 */ /* 0x000fe200000001ff */
[----:B-1----:R-:W-:-:S07]  /*0190*/  MOV R41, UR4 ;  /* 0x0000000400297c02 */ /* 0x002fce0008000f00 */
.L_x_0:
[----:B------:R-:W2:Y:S02]  /*01a0*/  LDCU.64 UR4, c[0x0][0xcb0] ;  /* 0x00019600ff0477ac */ /* 0x000ea40008000a00 */
[----:B--2---:R-:W-:-:S04]  /*01b0*/  UISETP.NE.U32.AND UP0, UPT, UR4, URZ, UPT ;  /* 0x000000ff0400728c */ /* 0x004fc8000bf05070 */
[----:B------:R-:W-:-:S09]  /*01c0*/  UISETP.NE.AND.EX UP0, UPT, UR5, URZ, UPT, UP0 ;  /* 0x000000ff0500728c */ /* 0x000fd2000bf05300 */
[----:B------:R-:W-:Y:S05]  /*01d0*/  BRA.U UP0, `(.L_x_2) ;  /* 0x0000000100287547 */ /* 0x000fea000b800000 */
[----:B------:R-:W2:Y:S02]  /*01e0*/  LDCU.64 UR4, c[0x0][0xca8] ;  /* 0x00019500ff0477ac */ /* 0x000ea40008000a00 */
[----:B--2---:R-:W-:-:S04]  /*01f0*/  UISETP.NE.U32.AND UP0, UPT, UR4, URZ, UPT ;  /* 0x000000ff0400728c */ /* 0x004fc8000bf05070 */
[----:B------:R-:W-:-:S09]  /*0200*/  UISETP.NE.AND.EX UP0, UPT, UR5, URZ, UPT, UP0 ;  /* 0x000000ff0500728c */ /* 0x000fd2000bf05300 */
[----:B------:R-:W-:Y:S05]  /*0210*/  BRA.U !UP0, `(.L_x_3) ;  /* 0x0000000108107547 */ /* 0x000fea000b800000 */
[----:B------:R-:W2:Y:S01]  /*0220*/  LDC.64 R38, c[0x0][0xca8] ;  /* 0x00032a00ff267b82 */ /* 0x000ea20000000a00 */
[----:B------:R-:W2:Y:S02]  /*0230*/  LDCU.64 UR4, c[0x0][0x358] ;  /* 0x00006b00ff0477ac */ /* 0x000ea40008000a00 */
[----:B--2---:R2:W5:Y:S01]  /*0240*/  LDG.E R38, desc[UR4][R38.64] ;  /* 0x0000000426267981 */ /* 0x004562000c1e1900 */
[----:B------:R-:W-:Y:S05]  /*0250*/  BRA `(.L_x_2) ;  /* 0x0000000000087947 */ /* 0x000fea0003800000 */
.L_x_3:
[----:B------:R-:W2:Y:S02]  /*0260*/  LDCU UR4, c[0x0][0xca0] ;  /* 0x00019400ff0477ac */ /* 0x000ea40008000800 */
[----:B--2---:R-:W-:Y:S02]  /*0270*/  MOV R38, UR4 ;  /* 0x0000000400267c02 */ /* 0x004fe40008000f00 */
.L_x_2:
[----:B------:R-:W-:Y:S01]  /*0280*/  IMAD.U32 R0, RZ, RZ, UR20 ;  /* 0x00000014ff007e24 */ /* 0x000fe2000f8e00ff */
[----:B------:R-:W-:Y:S04]  /*0290*/  BSSY.RECONVERGENT B0, `(.L_x_4) ;  /* 0x0000012000007945 */ /* 0x000fe80003800200 */
[C---:B------:R-:W-:Y:S02]  /*02a0*/  ISETP.NE.OR P2, PT, R0.reuse, 0x1, !P1 ;  /* 0x000000010000780c */ /* 0x040fe40004f45670 */
[----:B------:R-:W-:-:S11]  /*02b0*/  ISETP.NE.OR P0, PT, R0, 0x3, !P1 ;  /* 0x000000030000780c */ /* 0x000fd60004f05670 */
[----:B------:R-:W-:Y:S05]  /*02c0*/  @P2 BRA `(.L_x_5) ;  /* 0x0000000000382947 */ /* 0x000fea0003800000 */
[----:B------:R-:W3:Y:S02]  /*02d0*/  LDCU.64 UR4, c[0x0][0x348] ;  /* 0x00006900ff0477ac */ /* 0x000ee40008000a00 */
[----:B---3--:R-:W-:Y:S02]  /*02e0*/  UIADD3 UR10, UP3, UPT, UR4, 0x80, URZ ;  /* 0x00000080040a7890 */ /* 0x008fe4000ff7e0ff */
[----:B------:R-:W-:Y:S02]  /*02f0*/  UIADD3 UR8, UP2, UPT, UR4, 0x180, URZ ;  /* 0x0000018004087890 */ /* 0x000fe4000ff5e0ff */
[----:B------:R-:W-:Y:S02]  /*0300*/  UIADD3 UR6, UP1, UPT, UR4, 0x280, URZ ;  /* 0x0000028004067890 */ /* 0x000fe4000ff3e0ff */
[----:B------:R-:W-:Y:S02]  /*0310*/  UIADD3 UR4, UP0, UPT, UR4, 0x380, URZ ;  /* 0x0000038004047890 */ /* 0x000fe4000ff1e0ff */
[----:B------:R-:W-:-:S02]  /*0320*/  UIADD3.X UR11, UPT, UPT, URZ, UR5, URZ, UP3, !UPT ;  /* 0x00000005ff0b7290 */ /* 0x000fc40009ffe4ff */
[----:B------:R-:W-:Y:S02]  /*0330*/  UIADD3.X UR9, UPT, UPT, URZ, UR5, URZ, UP2, !UPT ;  /* 0x00000005ff097290 */ /* 0x000fe400097fe4ff */
[----:B------:R-:W-:Y:S02]  /*0340*/  UIADD3.X UR7, UPT, UPT, URZ, UR5, URZ, UP1, !UPT ;  /* 0x00000005ff077290 */ /* 0x000fe40008ffe4ff */
[----:B------:R-:W-:-:S03]  /*0350*/  UIADD3.X UR5, UPT, UPT, URZ, UR5, URZ, UP0, !UPT ;  /* 0x00000005ff057290 */ /* 0x000fc600087fe4ff */
[----:B------:R3:W-:Y:S02]  /*0360*/  UTMACCTL.PF [UR10] ;  /* 0x000000000a0079b9 */ /* 0x0007e40008040000 */
[----:B------:R3:W-:Y:S02]  /*0370*/  UTMACCTL.PF [UR8] ;  /* 0x00000000080079b9 */ /* 0x0007e40008040000 */
[----:B------:R3:W-:Y:S02]  /*0380*/  UTMACCTL.PF [UR6] ;  /* 0x00000000060079b9 */ /* 0x0007e40008040000 */
[----:B------:R3:W-:Y:S02]  /*0390*/  UTMACCTL.PF [UR4] ;  /* 0x00000000040079b9 */ /* 0x0007e40008040000 */
[----:B---3--:R-:W-:Y:S01]  /*03a0*/  NOP ;  /* 0x0000000000007918 */ /* 0x008fe20000000000 */
.L_x_5:
[----:B------:R-:W-:Y:S05]  /*03b0*/  BSYNC.RECONVERGENT B0 ;  /* 0x0000000000007941 */ /* 0x000fea0003800200 */
.L_x_4:
[----:B------:R-:W-:Y:S04]  /*03c0*/  BSSY.RECONVERGENT B0, `(.L_x_6) ;  /* 0x000000a000007945 */ /* 0x000fe80003800200 */
[----:B------:R-:W-:Y:S05]  /*03d0*/  @P0 BRA `(.L_x_7) ;  /* 0x0000000000200947 */ /* 0x000fea0003800000 */
[----:B------:R-:W3:Y:S02]  /*03e0*/  LDCU.64 UR4, c[0x0][0x348] ;  /* 0x00006900ff0477ac */ /* 0x000ee40008000a00 */
[----:B---3--:R-:W-:Y:S02]  /*03f0*/  UIADD3 UR6, UP1, UPT, UR4, 0x980, URZ ;  /* 0x0000098004067890 */ /* 0x008fe4000ff3e0ff */
[----:B------:R-:W-:Y:S02]  /*0400*/  UIADD3 UR4, UP0, UPT, UR4, 0xa80, URZ ;  /* 0x00000a8004047890 */ /* 0x000fe4000ff1e0ff */
[----:B------:R-:W-:Y:S02]  /*0410*/  UIADD3.X UR7, UPT, UPT, URZ, UR5, URZ, UP1, !UPT ;  /* 0x00000005ff077290 */ /* 0x000fe40008ffe4ff */
[----:B------:R-:W-:-:S07]  /*0420*/  UIADD3.X UR5, UPT, UPT, URZ, UR5, URZ, UP0, !UPT ;  /* 0x00000005ff057290 */ /* 0x000fce00087fe4ff */
[----:B------:R3:W-:Y:S02]  /*0430*/  UTMACCTL.PF [UR6] ;  /* 0x00000000060079b9 */ /* 0x0007e40008040000 */
[----:B------:R3:W-:Y:S02]  /*0440*/  UTMACCTL.PF [UR4] ;  /* 0x00000000040079b9 */ /* 0x0007e40008040000 */
[----:B---3--:R-:W-:Y:S01]  /*0450*/  NOP ;  /* 0x0000000000007918 */ /* 0x008fe20000000000 */
.L_x_7:
[----:B------:R-:W-:Y:S05]  /*0460*/  BSYNC.RECONVERGENT B0 ;  /* 0x0000000000007941 */ /* 0x000fea0003800200 */
.L_x_6:
[----:B------:R-:W3:Y:S01]  /*0470*/  LDCU.64 UR4, c[0x0][0xc88] ;  /* 0x00019100ff0477ac */ /* 0x000ee20008000a00 */
[----:B------:R-:W-:Y:S02]  /*0480*/  UISETP.EQ.U32.AND UP2, UPT, UR12, URZ, UPT ;  /* 0x000000ff0c00728c */ /* 0x000fe4000bf42070 */
[----:B------:R-:W-:Y:S02]  /*0490*/  UPLOP3.LUT UP4, UPT, UPT, UPT, UPT, 0x80, 0x8 ;  /* 0x000000000008789c */ /* 0x000fe40003f8f070 */
[----:B---3--:R-:W-:-:S04]  /*04a0*/  UISETP.NE.U32.AND UP0, UPT, UR4, URZ, UPT ;  /* 0x000000ff0400728c */ /* 0x008fc8000bf05070 */
[----:B------:R-:W-:-:S04]  /*04b0*/  UISETP.NE.AND.EX UP1, UPT, UR5, URZ, UPT, UP0 ;  /* 0x000000ff0500728c */ /* 0x000fc8000bf25300 */
[----:B------:R-:W-:-:S04]  /*04c0*/  UISETP.EQ.OR.EX UP3, UPT, UR13, URZ, !UP1, UP2 ;  /* 0x000000ff0d00728c */ /* 0x000fc8000cf62720 */
[----:B------:R-:W-:-:S06]  /*04d0*/  UP2UR UR4, UPR, URZ, 0x8 ;  /* 0x00000008ff047883 */ /* 0x000fcc0008000000 */
[----:B------:R-:W-:Y:S01]  /*04e0*/  MOV R83, UR4 ;  /* 0x0000000400537c02 */ /* 0x000fe20008000f00 */
[----:B------:R-:W-:Y:S06]  /*04f0*/  BRA.U !UP3, `(.L_x_8) ;  /* 0x000000010b207547 */ /* 0x000fec000b800000 */
[----:B------:R-:W-:Y:S01]  /*0500*/  UISETP.NE.U32.AND UP2, UPT, UR12, URZ, UPT ;  /* 0x000000ff0c00728c */ /* 0x000fe2000bf45070 */
[----:B-----5:R-:W-:Y:S01]  /*0510*/  FSETP.NEU.AND P0, PT, R41, RZ, PT ;  /* 0x000000ff2900720b */ /* 0x020fe20003f0d000 */
[----:B------:R-:W-:Y:S02]  /*0520*/  USEL UR4, URZ, 0xffffffff, UP1 ;  /* 0xffffffffff047887 */ /* 0x000fe40008800000 */
[----:B------:R-:W-:-:S10]  /*0530*/  UISETP.NE.AND.EX UP2, UPT, UR13, URZ, UPT, UP2 ;  /* 0x000000ff0d00728c */ /* 0x000fd4000bf45320 */
[----:B------:R-:W-:Y:S01]  /*0540*/  VOTEU.ANY UP0, P0 ;  /* 0x0000000000ff7886 */ /* 0x000fe20000000100 */
[----:B------:R-:W-:-:S04]  /*0550*/  @!UP2 USEL UR4, URZ, 0xffffffff, UP0 ;  /* 0xffffffffff04a887 */ /* 0x000fc80008000000 */
[----:B------:R-:W-:-:S04]  /*0560*/  ULOP3.LUT UR4, UR4, 0x1, URZ, 0xc0, !UPT ;  /* 0x0000000104047892 */ /* 0x000fc8000f8ec0ff */
[----:B------:R-:W-:-:S11]  /*0570*/  UISETP.NE.U32.AND UP4, UPT, UR4, 0x1, UPT ;  /* 0x000000010400788c */ /* 0x000fd6000bf85070 */
.L_x_8:
[----:B------:R-:W3:Y:S01]  /*0580*/  SHFL.IDX PT, R0, R81, RZ, 0x1f ;  /* 0x00001fff51007589 */ /* 0x000ee200000e0000 */
[----:B------:R-:W-:-:S04]  /*0590*/  UISETP.NE.AND UP0, UPT, UR20, 0x2, UPT ;  /* 0x000000021400788c */ /* 0x000fc8000bf05270 */
[----:B------:R-:W-:Y:S02]  /*05a0*/  UISETP.EQ.AND UP2, UPT, UR71, URZ, !UP0 ;  /* 0x000000ff4700728c */ /* 0x000fe4000c742270 */
[----:B------:R-:W-:-:S04]  /*05b0*/  USEL UR43, URZ, 0x1, UP0 ;  /* 0x00000001ff2b7887 */ /* 0x000fc80008000000 */
[----:B------:R-:W-:Y:S02]  /*05c0*/  PLOP3.LUT P4, PT, P1, PT, UP2, 0x80, 0x8 ;  /* 0x000000000008781c */ /* 0x000fe40000f8f028 */
[----:B---3--:R-:W-:-:S13]  /*05d0*/  ISETP.NE.AND P0, PT, R0, RZ, PT ;  /* 0x000000ff0000720c */ /* 0x008fda0003f05270 */
[----:B------:R-:W-:Y:S05]  /*05e0*/  @P0 BRA `(.L_x_9) ;  /* 0x0000000000540947 */ /* 0x000fea0003800000 */
[----:B------:R-:W-:Y:S01]  /*05f0*/  UMOV UR4, 0x400 ;  /* 0x0000040000047882 */ /* 0x000fe20000000000 */
[----:B------:R-:W-:Y:S01]  /*0600*/  UMOV UR6, 0x1 ;  /* 0x0000000100067882 */ /* 0x000fe20000000000 */
[----:B------:R-:W-:Y:S02]  /*0610*/  ULEA UR4, UR52, UR4, 0x18 ;  /* 0x0000000434047291 */ /* 0x000fe4000f8ec0ff */
[----:B------:R-:W-:-:S04]  /*0620*/  UIADD3 UR6, UPT, UPT, -UR6, 0x100000, URZ ;  /* 0x0010000006067890 */ /* 0x000fc8000fffe1ff */
[----:B------:R-:W-:Y:S02]  /*0630*/  USHF.L.U32 UR7, UR6, 0xb, URZ ;  /* 0x0000000b06077899 */ /* 0x000fe400080006ff */
[----:B------:R-:W-:Y:S01]  /*0640*/  USHF.L.U32 UR6, UR6, 0x1, URZ ;  /* 0x0000000106067899 */ /* 0x000fe200080006ff */
[----:B------:R-:W-:Y:S01]  /*0650*/  ELECT P0, URZ, PT ;  /* 0x0000000000ff782f */ /* 0x000fe20003800000 */
[----:B------:R-:W3:Y:S10]  /*0660*/  FENCE.VIEW.ASYNC.S ;  /* 0x00000000000073c6 */ /* 0x000ef40000000000 */
[----:B---3--:R3:W4:Y:S01]  /*0670*/  SYNCS.EXCH.64 URZ, [UR4], UR6 ;  /* 0x0000000604ff75b2 */ /* 0x0087220008000100 */
[----:B------:R3:W1:Y:S01]  /*0680*/  SYNCS.EXCH.64 URZ, [UR4+0x30], UR6 ;  /* 0x0000300604ff75b2 */ /* 0x0006620008000100 */
        /* <DEDUP_REMOVED lines=10> */
[----:B------:R-:W-:Y:S01]  /*0730*/  NOP ;  /* 0x0000000000007918 */ /* 0x000fe20000000000 */
.L_x_9:
[----:B------:R-:W2:Y:S01]  /*0740*/  SHFL.IDX PT, R0, R81, RZ, 0x1f ;  /* 0x00001fff51007589 */ /* 0x000ea200000e0000 */
[----:B------:R-:W-:Y:S01]  /*0750*/  NOP ;  /* 0x0000000000007918 */ /* 0x000fe20000000000 */
[----:B--2---:R-:W-:-:S13]  /*0760*/  ISETP.NE.AND P0, PT, R0, 0x1, PT ;  /* 0x000000010000780c */ /* 0x004fda0003f05270 */
[----:B------:R-:W-:Y:S05]  /*0770*/  @P0 BRA `(.L_x_10) ;  /* 0x0000000000540947 */ /* 0x000fea0003800000 */
[----:B---3--:R-:W-:Y:S01]  /*0780*/  UMOV UR4, 0x400 ;  /* 0x0000040000047882 */ /* 0x008fe20000000000 */
[----:B------:R-:W-:Y:S01]  /*0790*/  UMOV UR8, 0x20 ;  /* 0x0000002000087882 */ /* 0x000fe20000000000 */
[----:B------:R-:W-:Y:S01]  /*07a0*/  UMOV UR6, 0x80 ;  /* 0x0000008000067882 */ /* 0x000fe20000000000 */
[----:B------:R-:W-:Y:S02]  /*07b0*/  ULEA UR4, UR52, UR4, 0x18 ;  /* 0x0000000434047291 */ /* 0x000fe4000f8ec0ff */
[----:B------:R-:W-:-:S04]  /*07c0*/  UIADD3 UR8, UPT, UPT, -UR8, 0x100000, URZ ;  /* 0x0010000008087890 */ /* 0x000fc8000fffe1ff */
[----:B------:R-:W-:Y:S02]  /*07d0*/  USHF.L.U32 UR9, UR8, 0xb, URZ ;  /* 0x0000000b08097899 */ /* 0x000fe400080006ff */
[----:B------:R-:W-:Y:S02]  /*07e0*/  USHF.L.U32 UR8, UR8, 0x1, URZ ;  /* 0x0000000108087899 */ /* 0x000fe400080006ff */
[----:B------:R-:W-:-:S04]  /*07f0*/  UIADD3 UR6, UPT, UPT, -UR6, 0x100000, URZ ;  /* 0x0010000006067890 */ /* 0x000fc8000fffe1ff */
[----:B------:R-:W-:Y:S02]  /*0800*/  USHF.L.U32 UR7, UR6, 0xb, URZ ;  /* 0x0000000b06077899 */ /* 0x000fe400080006ff */
[----:B------:R-:W-:Y:S01]  /*0810*/  USHF.L.U32 UR6, UR6, 0x1, URZ ;  /* 0x0000000106067899 */ /* 0x000fe200080006ff */
[----:B------:R-:W-:Y:S01]  /*0820*/  ELECT P0, URZ, PT ;  /* 0x0000000000ff782f */ /* 0x000fe20003800000 */
[----:B------:R-:W2:Y:S02]  /*0830*/  FENCE.VIEW.ASYNC.S ;  /* 0x00000000000073c6 */ /* 0x000ea40000000000 */
[----:B--2---:R2:W3:Y:S08]  /*0840*/  SYNCS.EXCH.64 URZ, [UR4+0x60], UR8 ;  /* 0x0000600804ff75b2 */ /* 0x0044f00008000100 */
        /* <DEDUP_REMOVED lines=8> */
.L_x_10:
[----:B------:R-:W4:Y:S01]  /*08d0*/  SHFL.IDX PT, R0, R81, RZ, 0x1f ;  /* 0x00001fff51007589 */ /* 0x000f2200000e0000 */
[----:B------:R-:W-:Y:S01]  /*08e0*/  NOP ;  /* 0x0000000000007918 */ /* 0x000fe20000000000 */
[----:B----4-:R-:W-:-:S13]  /*08f0*/  ISETP.NE.AND P0, PT, R0, 0x3, PT ;  /* 0x000000030000780c */ /* 0x010fda0003f05270 */
[----:B------:R-:W-:Y:S05]  /*0900*/  @P0 BRA `(.L_x_11) ;  /* 0x00000000002c0947 */ /* 0x000fea0003800000 */
[----:B--23--:R-:W-:Y:S01]  /*0910*/  UMOV UR6, 0x400 ;  /* 0x0000040000067882 */ /* 0x00cfe20000000000 */
[----:B------:R-:W-:Y:S01]  /*0920*/  UMOV UR4, 0x20 ;  /* 0x0000002000047882 */ /* 0x000fe20000000000 */
[----:B------:R-:W-:Y:S02]  /*0930*/  ULEA UR6, UR52, UR6, 0x18 ;  /* 0x0000000634067291 */ /* 0x000fe4000f8ec0ff */
[----:B------:R-:W-:-:S04]  /*0940*/  UIADD3 UR4, UPT, UPT, -UR4, 0x100000, URZ ;  /* 0x0010000004047890 */ /* 0x000fc8000fffe1ff */
[----:B------:R-:W-:Y:S02]  /*0950*/  USHF.L.U32 UR5, UR4, 0xb, URZ ;  /* 0x0000000b04057899 */ /* 0x000fe400080006ff */
[----:B------:R-:W-:Y:S01]  /*0960*/  USHF.L.U32 UR4, UR4, 0x1, URZ ;  /* 0x0000000104047899 */ /* 0x000fe200080006ff */
[----:B------:R-:W-:Y:S01]  /*0970*/  ELECT P0, URZ, PT ;  /* 0x0000000000ff782f */ /* 0x000fe20003800000 */
[----:B------:R-:W2:Y:S10]  /*0980*/  FENCE.VIEW.ASYNC.S ;  /* 0x00000000000073c6 */ /* 0x000eb40000000000 */
[----:B--2---:R4:W2:Y:S01]  /*0990*/  SYNCS.EXCH.64 URZ, [UR6+0xa0], UR4 ;  /* 0x0000a00406ff75b2 */ /* 0x0048a20008000100 */
[----:B------:R4:W3:Y:S02]  /*09a0*/  SYNCS.EXCH.64 URZ, [UR6+0xa8], UR4 ;  /* 0x0000a80406ff75b2 */ /* 0x0008e40008000100 */
[----:B----4-:R-:W-:Y:S01]  /*09b0*/  NOP ;  /* 0x0000000000007918 */ /* 0x010fe20000000000 */
.L_x_11:
[----:B------:R-:W4:Y:S01]  /*09c0*/  SHFL.IDX PT, R0, R81, RZ, 0x1f ;  /* 0x00001fff51007589 */ /* 0x000f2200000e0000 */
[----:B------:R-:W-:Y:S01]  /*09d0*/  NOP ;  /* 0x0000000000007918 */ /* 0x000fe20000000000 */
[----:B----4-:R-:W-:-:S13]  /*09e0*/  ISETP.NE.AND P0, PT, R0, 0x4, PT ;  /* 0x000000040000780c */ /* 0x010fda0003f05270 */
[----:B------:R-:W-:Y:S05]  /*09f0*/  @P0 BRA `(.L_x_12) ;  /* 0x0000000000480947 */ /* 0x000fea0003800000 */
[----:B--23--:R-:W-:Y:S01]  /*0a00*/  UMOV UR4, 0x1e0 ;  /* 0x000001e000047882 */ /* 0x00cfe20000000000 */
[----:B------:R-:W-:Y:S01]  /*0a10*/  UMOV UR6, 0x400 ;  /* 0x0000040000067882 */ /* 0x000fe20000000000 */
[----:B------:R-:W-:Y:S01]  /*0a20*/  USEL UR4, UR4, 0x1a0, UP4 ;  /* 0x000001a004047887 */ /* 0x000fe2000a000000 */
        /* <DEDUP_REMOVED lines=10> */
[----:B--2---:R4:W2:Y:S08]  /*0ad0*/  SYNCS.EXCH.64 URZ, [UR6+0xb0], UR8 ;  /* 0x0000b00806ff75b2 */ /* 0x0048b00008000100 */
[----:B------:R4:W3:Y:S01]  /*0ae0*/  SYNCS.EXCH.64 URZ, [UR6+0xc0], UR4 ;  /* 0x0000c00406ff75b2 */ /* 0x0008e20008000100 */
[----:B------:R4:W1:Y:S01]  /*0af0*/  SYNCS.EXCH.64 URZ, [UR6+0xb8], UR8 ;  /* 0x0000b80806ff75b2 */ /* 0x0008620008000100 */
[----:B------:R4:W1:Y:S02]  /*0b00*/  SYNCS.EXCH.64 URZ, [UR6+0xc8], UR4 ;  /* 0x0000c80406ff75b2 */ /* 0x0008640008000100 */
[----:B----4-:R-:W-:Y:S01]  /*0b10*/  NOP ;  /* 0x0000000000007918 */ /* 0x010fe20000000000 */
.L_x_12:
[----:B------:R-:W4:Y:S01]  /*0b20*/  SHFL.IDX PT, R0, R81, RZ, 0x1f ;  /* 0x00001fff51007589 */ /* 0x000f2200000e0000 */
[----:B------:R-:W-:Y:S01]  /*0b30*/  NOP ;  /* 0x0000000000007918 */ /* 0x000fe20000000000 */
[----:B----4-:R-:W-:-:S13]  /*0b40*/  ISETP.NE.AND P0, PT, R0, 0x5, PT ;  /* 0x000000050000780c */ /* 0x010fda0003f05270 */
[----:B------:R-:W-:Y:S05]  /*0b50*/  @P0 BRA `(.L_x_13) ;  /* 0x0000000000440947 */ /* 0x000fea0003800000 */
[----:B--23--:R-:W-:Y:S01]  /*0b60*/  UMOV UR4, 0x400 ;  /* 0x0000040000047882 */ /* 0x00cfe20000000000 */
        /* <DEDUP_REMOVED lines=16> */
.L_x_13:
[----:B------:R-:W4:Y:S01]  /*0c70*/  SHFL.IDX PT, R0, R81, RZ, 0x1f ;  /* 0x00001fff51007589 */ /* 0x000f2200000e0000 */
[----:B------:R-:W-:Y:S01]  /*0c80*/  ISETP.NE.OR P1, PT, RZ, UR20, !P1 ;  /* 0x00000014ff007c0c */ /* 0x000fe2000cf25670 */
        /* <DEDUP_REMOVED lines=12> */
[----:B------:R4:W3:Y:S01]  /*0d50*/  SYNCS.EXCH.64 URZ, [UR4+0x100], UR6 ;  /* 0x0001000604ff75b2 */ /* 0x0008e20008000100 */
[----:B------:R4:W1:Y:S01]  /*0d60*/  SYNCS.EXCH.64 URZ, [UR4+0xf8], UR6 ;  /* 0x0000f80604ff75b2 */ /* 0x0008620008000100 */
[----:B------:R4:W1:Y:S02]  /*0d70*/  SYNCS.EXCH.64 URZ, [UR4+0x108], UR6 ;  /* 0x0001080604ff75b2 */ /* 0x0008640008000100 */
[----:B----4-:R-:W-:Y:S01]  /*0d80*/  NOP ;  /* 0x0000000000007918 */ /* 0x010fe20000000000 */
.L_x_14:
[----:B------:R-:W-:Y:S01]  /*0d90*/  VOTEU.ALL UP0, P1 ;  /* 0x0000000000ff7886 */ /* 0x000fe20000800000 */
[----:B--23--:R-:W-:Y:S01]  /*0da0*/  UMOV UR4, 0x20 ;  /* 0x0000002000047882 */ /* 0x00cfe20000000000 */
[----:B------:R-:W2:Y:S01]  /*0db0*/  LDCU UR7, c[0x0][0x36c] ;  /* 0x00006d80ff0777ac */ /* 0x000ea20008000800 */
[----:B------:R-:W-:Y:S01]  /*0dc0*/  NOP ;  /* 0x0000000000007918 */ /* 0x000fe20000000000 */
[----:B------:R-:W-:Y:S01]  /*0dd0*/  LOP3.LUT R0, R94, 0x1f, RZ, 0xc0, !PT ;  /* 0x0000001f5e007812 */ /* 0x000fe200078ec0ff */
[----:B------:R-:W-:Y:S01]  /*0de0*/  @!UP0 UMOV UR6, 0x400 ;  /* 0x0000040000068882 */ /* 0x000fe20000000000 */
[----:B------:R-:W-:-:S04]  /*0df0*/  @!UP0 UIADD3 UR4, UPT, UPT, -UR4, 0x100000, URZ ;  /* 0x0010000004048890 */ /* 0x000fc8000fffe1ff */
[----:B------:R-:W-:Y:S02]  /*0e00*/  @!UP0 USHF.L.U32 UR5, UR4, 0xb, URZ ;  /* 0x0000000b04058899 */ /* 0x000fe400080006ff */
[----:B------:R-:W-:Y:S02]  /*0e10*/  @!UP0 USHF.L.U32 UR4, UR4, 0x1, URZ ;  /* 0x0000000104048899 */ /* 0x000fe400080006ff */
[----:B------:R-:W-:Y:S01]  /*0e20*/  @!UP0 ULEA UR6, UR52, UR6, 0x18 ;  /* 0x0000000634068291 */ /* 0x000fe2000f8ec0ff */
[----:B------:R-:W-:Y:S01]  /*0e30*/  VOTEU.ALL UP0, P1 ;  /* 0x0000000000ff7886 */ /* 0x000fe20000800000 */
[----:B------:R-:W-:Y:S02]  /*0e40*/  UISETP.NE.AND UP5, UPT, UR20, URZ, UPT ;  /* 0x000000ff1400728c */ /* 0x000fe4000bfa5270 */
[----:B--2---:R-:W-:Y:S01]  /*0e50*/  UISETP.EQ.U32.AND UP6, UPT, UR7, 0x1, UPT ;  /* 0x000000010700788c */ /* 0x004fe2000bfc2070 */
[----:B------:R-:W2:Y:S07]  /*0e60*/  FENCE.VIEW.ASYNC.S ;  /* 0x00000000000073c6 */ /* 0x000eae0000000000 */
[----:B--2---:R2:W3:Y:S01]  /*0e70*/  @!UP0 SYNCS.EXCH.64 URZ, [UR6+0x110], UR4 ;  /* 0x0001100406ff85b2 */ /* 0x0044e20008000100 */
[----:B------:R-:W-:Y:S05]  /*0e80*/  BRA.U !UP6, `(.L_x_15) ;  /* 0x000000010e087547 */ /* 0x000fea000b800000 */
[----:B-1-3--:R-:W-:Y:S01]  /*0e90*/  UCGABAR_ARV ;  /* 0x00000000000079c7 */ /* 0x00afe20008000000 */
[----:B------:R-:W-:Y:S05]  /*0ea0*/  BRA `(.L_x_16) ;  /* 0x0000000000047947 */ /* 0x000fea0003800000 */
.L_x_15:
[----:B-1-3--:R-:W-:Y:S01]  /*0eb0*/  NOP ;  /* 0x0000000000007918 */ /* 0x00afe20000000000 */
.L_x_16:
[----:B--2---:R-:W1:Y:S01]  /*0ec0*/  S2UR UR6, SR_CTAID.Y ;  /* 0x00000000000679c3 */ /* 0x004e620000002600 */
[----:B------:R-:W-:-:S05]  /*0ed0*/  CS2R.32 R82, SR_CgaSize ;  /* 0x0000000000527805 */ /* 0x000fca0000008a00 */
[----:B------:R-:W-:-:S05]  /*0ee0*/  IMAD R82, R82, -0xa0, RZ ;  /* 0xffffff6052527824 */ /* 0x000fca00078e02ff */
[----:B------:R-:W-:-:S14]  /*0ef0*/  R2UR UR4, R82 ;  /* 0x00000000520472ca */ /* 0x000fdc00000e0000 */
[----:B------:R-:W2:Y:S01]  /*0f00*/  LDCU UR4, c[0x0][UR4+0x2b4] ;  /* 0x00005680040477ac */ /* 0x000ea20008000800 */
[----:B------:R-:W-:-:S05]  /*0f10*/  CS2R.32 R82, SR_CgaSize ;  /* 0x0000000000527805 */ /* 0x000fca0000008a00 */
[----:B------:R-:W-:-:S05]  /*0f20*/  IMAD R82, R82, -0xa0, RZ ;  /* 0xffffff6052527824 */ /* 0x000fca00078e02ff */
[----:B------:R-:W-:-:S14]  /*0f30*/  R2UR UR5, R82 ;  /* 0x00000000520572ca */ /* 0x000fdc00000e0000 */
[----:B------:R-:W3:Y:S01]  /*0f40*/  LDCU UR5, c[0x0][UR5+0x2b0] ;  /* 0x00005600050577ac */ /* 0x000ee20008000800 */
[----:B------:R-:W4:Y:S01]  /*0f50*/  S2UR UR59, SR_CTAID.X ;  /* 0x00000000003b79c3 */ /* 0x000f220000002500 */
[----:B------:R-:W-:-:S05]  /*0f60*/  CS2R.32 R82, SR_CgaSize ;  /* 0x0000000000527805 */ /* 0x000fca0000008a00 */
[----:B------:R-:W-:-:S05]  /*0f70*/  IMAD R82, R82, -0xa0, RZ ;  /* 0xffffff6052527824 */ /* 0x000fca00078e02ff */
[----:B------:R-:W-:-:S14]  /*0f80*/  R2UR UR7, R82 ;  /* 0x00000000520772ca */ /* 0x000fdc00000e0000 */
[----:B------:R-:W3:Y:S01]  /*0f90*/  LDCU UR7, c[0x0][UR7+0x2a4] ;  /* 0x00005480070777ac */ /* 0x000ee20008000800 */
[----:B------:R-:W3:Y:S01]  /*0fa0*/  LDCU UR21, c[0x0][0xf24] ;  /* 0x0001e480ff1577ac */ /* 0x000ee20008000800 */
[----:B------:R-:W1:Y:S01]  /*0fb0*/  S2UR UR36, SR_CTAID.Z ;  /* 0x00000000002479c3 */ /* 0x000e620000002700 */
[----:B------:R-:W-:-:S05]  /*0fc0*/  CS2R.32 R82, SR_CgaSize ;  /* 0x0000000000527805 */ /* 0x000fca0000008a00 */
[----:B------:R-:W-:-:S05]  /*0fd0*/  IMAD R82, R82, -0xa0, RZ ;  /* 0xffffff6052527824 */ /* 0x000fca00078e02ff */
[----:B------:R-:W-:-:S14]  /*0fe0*/  R2UR UR63, R82 ;  /* 0x00000000523f72ca */ /* 0x000fdc00000e0000 */
[----:B------:R-:W3:Y:S01]  /*0ff0*/  LDCU UR63, c[0x0][UR63+0x2a0] ;  /* 0x000054003f3f77ac */ /* 0x000ee20008000800 */
[----:B------:R-:W-:Y:S01]  /*1000*/  USHF.L.U32 UR37, UR52, 0xa, URZ ;  /* 0x0000000a34257899 */ /* 0x000fe200080006ff */
[----:B------:R-:W3:Y:S01]  /*1010*/  LDCU UR42, c[0x0][0xf24] ;  /* 0x0001e480ff2a77ac */ /* 0x000ee20008000800 */
[----:B-1----:R-:W-:Y:S01]  /*1020*/  I2FP.F32.U32 R2, UR6 ;  /* 0x0000000600027c45 */ /* 0x002fe20008201000 */
[----:B------:R-:W1:Y:S04]  /*1030*/  LDCU UR23, c[0x0][0xf30] ;  /* 0x0001e600ff1777ac */ /* 0x000e680008000800 */
[----:B--2---:R-:W-:Y:S01]  /*1040*/  FMUL R2, R2, UR4 ;  /* 0x0000000402027c20 */ /* 0x004fe20008400000 */
[----:B------:R-:W-:Y:S01]  /*1050*/  ULOP3.LUT UR37, UR37, 0x400, URZ, 0xc0, !UPT ;  /* 0x0000040025257892 */ /* 0x000fe2000f8ec0ff */
[----:B----4-:R-:W-:Y:S01]  /*1060*/  I2FP.F32.U32 R3, UR59 ;  /* 0x0000003b00037c45 */ /* 0x010fe20008201000 */
[----:B------:R-:W-:Y:S01]  /*1070*/  UMOV UR28, UR59 ;  /* 0x0000003b001c7c82 */ /* 0x000fe20008000000 */
[----:B---3--:R-:W-:-:S02]  /*1080*/  UISETP.GE.AND UP2, UPT, UR21, 0x1, UPT ;  /* 0x000000011500788c */ /* 0x008fc4000bf46270 */
[----:B------:R-:W2:Y:S01]  /*1090*/  F2I.U32.TRUNC.NTZ R2, R2 ;  /* 0x0000000200027305 */ /* 0x000ea2000020f000 */
[----:B------:R-:W-:Y:S01]  /*10a0*/  UMOV UR12, UR6 ;  /* 0x00000006000c7c82 */ /* 0x000fe20008000000 */
[----:B------:R-:W-:-:S06]  /*10b0*/  FMUL R3, R3, UR5 ;  /* 0x0000000503037c20 */ /* 0x000fcc0008400000 */
[----:B------:R-:W3:Y:S01]  /*10c0*/  F2I.U32.TRUNC.NTZ R3, R3 ;  /* 0x0000000300037305 */ /* 0x000ee2000020f000 */
[----:B--2---:R-:W-:Y:S02]  /*10d0*/  R2UR UR4, R2 ;  /* 0x00000000020472ca */ /* 0x004fe400000e0000 */
[----:B------:R-:W-:Y:S02]  /*10e0*/  PRMT R2, RZ, 0x7610, R2 ;  /* 0x00007610ff027816 */ /* 0x000fe40000000002 */
[----:B---3--:R-:W-:Y:S02]  /*10f0*/  R2UR UR5, R3 ;  /* 0x00000000030572ca */ /* 0x008fe400000e0000 */
[----:B------:R-:W-:-:S07]  /*1100*/  PRMT R3, RZ, 0x7610, R3 ;  /* 0x00007610ff037816 */ /* 0x000fce0000000003 */
[----:B------:R-:W-:-:S04]  /*1110*/  UIADD3 UR4, UPT, UPT, -UR4, URZ, URZ ;  /* 0x000000ff04047290 */ /* 0x000fc8000fffe1ff */
[----:B------:R-:W-:Y:S02]  /*1120*/  UIMAD UR4, UR7, UR4, UR6 ;  /* 0x00000004070472a4 */ /* 0x000fe4000f8e0206 */
[----:B------:R-:W-:-:S04]  /*1130*/  UIADD3 UR5, UPT, UPT, -UR5, URZ, URZ ;  /* 0x000000ff05057290 */ /* 0x000fc8000fffe1ff */
[----:B------:R-:W-:Y:S01]  /*1140*/  IMAD.U32 R82, RZ, RZ, UR4 ;  /* 0x00000004ff527e24 */ /* 0x000fe2000f8e00ff */
[----:B------:R-:W-:Y:S01]  /*1150*/  UIMAD UR63, UR63, UR5, UR59 ;  /* 0x000000053f3f72a4 */ /* 0x000fe2000f8e023b */
[----:B-1----:R-:W-:Y:S11]  /*1160*/  BRA.U UP5, `(.L_x_17) ;  /* 0x00000001052c7547 */ /* 0x002ff6000b800000 */
[----:B------:R-:W-:Y:S01]  /*1170*/  R2UR UR4, R82 ;  /* 0x00000000520472ca */ /* 0x000fe200000e0000 */
[----:B------:R-:W-:-:S12]  /*1180*/  UMOV UR7, 0x3 ;  /* 0x0000000300077882 */ /* 0x000fd80000000000 */
[----:B------:R-:W-:Y:S02]  /*1190*/  UISETP.NE.AND UP0, UPT, UR4, URZ, UPT ;  /* 0x000000ff0400728c */ /* 0x000fe4000bf05270 */
[----:B------:R-:W-:Y:S02]  /*11a0*/  ULOP3.LUT UR4, UR63, 0xfffffffe, URZ, 0xc0, !UPT ;  /* 0xfffffffe3f047892 */ /* 0x000fe4000f8ec0ff */
[----:B------:R-:W-:Y:S02]  /*11b0*/  UISETP.LT.U32.OR UP0, UPT, UR63, 0x2, !UP0 ;  /* 0x000000023f00788c */ /* 0x000fe4000c701470 */
[----:B------:R-:W-:Y:S02]  /*11c0*/  USHF.L.U32 UR4, UR7, UR4, URZ ;  /* 0x0000000407047299 */ /* 0x000fe400080006ff */
[----:B------:R-:W-:Y:S02]  /*11d0*/  USEL UR6, URZ, 0x1, !UP0 ;  /* 0x00000001ff067887 */ /* 0x000fe4000c000000 */
[----:B------:R-:W-:-:S02]  /*11e0*/  USEL UR5, URZ, 0x2, !UP0 ;  /* 0x00000002ff057887 */ /* 0x000fc4000c000000 */
[----:B------:R-:W-:Y:S02]  /*11f0*/  IMAD.U32 R2, RZ, RZ, UR4 ;  /* 0x00000004ff027e24 */ /* 0x000fe4000f8e00ff */
[----:B------:R-:W-:-:S06]  /*1200*/  UIADD3 UR5, UPT, UPT, UR6, UR5, URZ ;  /* 0x0000000506057290 */ /* 0x000fcc000fffe0ff */
[----:B------:R-:W-:Y:S02]  /*1210*/  MOV R3, UR5 ;  /* 0x0000000500037c02 */ /* 0x000fe40008000f00 */
.L_x_17:
[----:B------:R-:W-:Y:S05]  /*1220*/  BRA.U !UP2, `(.L_x_18) ;  /* 0x000000010ad07547 */ /* 0x000fea000b800000 */
[----:B------:R-:W1:Y:S01]  /*1230*/  LDCU.128 UR16, c[0x0][0xf10] ;  /* 0x0001e200ff1077ac */ /* 0x000e620008000c00 */
[----:B------:R-:W2:Y:S01]  /*1240*/  LDCU UR6, c[0x0][0x370] ;  /* 0x00006e00ff0677ac */ /* 0x000ea20008000800 */
[----:B------:R-:W3:Y:S01]  /*1250*/  LDCU UR7, c[0x0][0x374] ;  /* 0x00006e80ff0777ac */ /* 0x000ee20008000800 */
[----:B------:R-:W4:Y:S01]  /*1260*/  LDCU UR22, c[0x0][0xf0c] ;  /* 0x0001e180ff1677ac */ /* 0x000f220008000800 */
[----:B------:R-:W4:Y:S01]  /*1270*/  LDCU UR13, c[0x0][0xf20] ;  /* 0x0001e400ff0d77ac */ /* 0x000f220008000800 */
[----:B------:R-:W4:Y:S01]  /*1280*/  LDCU.64 UR8, c[0x0][0xf28] ;  /* 0x0001e500ff0877ac */ /* 0x000f220008000a00 */
[----:B-1----:R-:W-:Y:S02]  /*1290*/  UISETP.NE.AND UP3, UPT, UR18, 0x1, UPT ;  /* 0x000000011200788c */ /* 0x002fe4000bf65270 */
[----:B---3--:R-:W-:Y:S02]  /*12a0*/  UIMAD.WIDE.U32 UR10, UR7, UR19, URZ ;  /* 0x00000013070a72a5 */ /* 0x008fe4000f8e00ff */
[----:B--2---:R-:W-:-:S02]  /*12b0*/  UIMAD.WIDE.U32 UR14, UR6, UR16, URZ ;  /* 0x00000010060e72a5 */ /* 0x004fc4000f8e00ff */
[----:B----4-:R-:W-:Y:S02]  /*12c0*/  UISETP.NE.AND UP0, UPT, UR22, 0x1, UPT ;  /* 0x000000011600788c */ /* 0x010fe4000bf05270 */
[----:B------:R-:W-:Y:S01]  /*12d0*/  UISETP.NE.AND UP2, UPT, UR21, 0x1, UPT ;  /* 0x000000011500788c */ /* 0x000fe2000bf45270 */
[----:B------:R-:W-:Y:S02]  /*12e0*/  UMOV UR10, UR11 ;  /* 0x0000000b000a7c82 */ /* 0x000fe40008000000 */
[----:B------:R-:W-:Y:S01]  /*12f0*/  UMOV UR14, UR15 ;  /* 0x0000000f000e7c82 */ /* 0x000fe20008000000 */
[----:B------:R-:W-:Y:S02]  /*1300*/  @UP3 USHF.R.U32.HI UR7, URZ, UR13, UR10 ;  /* 0x0000000dff073299 */ /* 0x000fe4000801160a */
[----:B------:R-:W-:Y:S02]  /*1310*/  UIMAD.WIDE.U32 UR4, UR28, UR16, URZ ;  /* 0x000000101c0472a5 */ /* 0x000fe4000f8e00ff */
[----:B------:R-:W-:-:S02]  /*1320*/  UIMAD.WIDE.U32 UR10, UR7, UR8, URZ ;  /* 0x00000008070a72a5 */ /* 0x000fc4000f8e00ff */
[----:B------:R-:W-:Y:S02]  /*1330*/  @UP0 USHF.R.U32.HI UR6, URZ, UR17, UR14 ;  /* 0x00000011ff060299 */ /* 0x000fe4000801160e */
[----:B------:R-:W-:Y:S02]  /*1340*/  UIMAD.WIDE.U32 UR14, UR12, UR19, URZ ;  /* 0x000000130c0e72a5 */ /* 0x000fe4000f8e00ff */
[----:B------:R-:W-:Y:S02]  /*1350*/  USHF.R.U32.HI UR5, URZ, UR17, UR5 ;  /* 0x00000011ff057299 */ /* 0x000fe40008011605 */
[----:B------:R-:W-:Y:S01]  /*1360*/  UIMAD.WIDE.U32 UR16, UR6, UR8, URZ ;  /* 0x00000008061072a5 */ /* 0x000fe2000f8e00ff */
[----:B------:R-:W-:Y:S02]  /*1370*/  UMOV UR10, UR11 ;  /* 0x0000000b000a7c82 */ /* 0x000fe40008000000 */
[----:B------:R-:W-:Y:S01]  /*1380*/  UMOV UR4, UR15 ;  /* 0x0000000f00047c82 */ /* 0x000fe20008000000 */
[----:B------:R-:W-:-:S02]  /*1390*/  @UP2 USHF.R.U32.HI UR7, URZ, UR9, UR10 ;  /* 0x00000009ff072299 */ /* 0x000fc4000801160a */
[----:B------:R-:W-:Y:S01]  /*13a0*/  USHF.R.U32.HI UR4, URZ, UR13, UR4 ;  /* 0x0000000dff047299 */ /* 0x000fe20008011604 */
[----:B------:R-:W-:Y:S01]  /*13b0*/  UMOV UR16, UR17 ;  /* 0x0000001100107c82 */ /* 0x000fe20008000000 */
[----:B------:R-:W-:Y:S02]  /*13c0*/  UIMAD UR7, UR7, UR21, URZ ;  /* 0x00000015070772a4 */ /* 0x000fe4000f8e02ff */
[----:B------:R-:W-:Y:S02]  /*13d0*/  USEL UR4, UR12, UR4, !UP3 ;  /* 0x000000040c047287 */ /* 0x000fe4000d800000 */
[----:B------:R-:W-:Y:S02]  /*13e0*/  @UP2 USHF.R.U32.HI UR6, URZ, UR9, UR16 ;  /* 0x00000009ff062299 */ /* 0x000fe40008011610 */
[----:B------:R-:W-:Y:S02]  /*13f0*/  USEL UR5, UR28, UR5, !UP0 ;  /* 0x000000051c057287 */ /* 0x000fe4000c000000 */
[----:B------:R-:W-:-:S02]  /*1400*/  UIMAD UR13, UR6, UR21, URZ ;  /* 0x00000015060d72a4 */ /* 0x000fc4000f8e02ff */
[----:B------:R-:W-:Y:S02]  /*1410*/  UISETP.GE.AND UP0, UPT, UR4, UR7, UPT ;  /* 0x000000070400728c */ /* 0x000fe4000bf06270 */
[----:B------:R-:W-:Y:S02]  /*1420*/  UIMAD.WIDE.U32 UR10, UR4, UR8, URZ ;  /* 0x00000008040a72a5 */ /* 0x000fe4000f8e00ff */
[----:B------:R-:W-:Y:S02]  /*1430*/  UISETP.GE.OR UP0, UPT, UR5, UR13, UP0 ;  /* 0x0000000d0500728c */ /* 0x000fe40008706670 */
[----:B------:R-:W-:Y:S02]  /*1440*/  UIMAD.WIDE.U32 UR14, UR5, UR8, URZ ;  /* 0x00000008050e72a5 */ /* 0x000fe4000f8e00ff */
[----:B------:R-:W-:Y:S01]  /*1450*/  UIADD3 UR7, UPT, UPT, -UR4, URZ, URZ ;  /* 0x000000ff04077290 */ /* 0x000fe2000fffe1ff */
[----:B------:R-:W-:Y:S01]  /*1460*/  UMOV UR8, UR11 ;  /* 0x0000000b00087c82 */ /* 0x000fe20008000000 */
[----:B------:R-:W-:-:S02]  /*1470*/  UIADD3 UR10, UPT, UPT, -UR5, URZ, URZ ;  /* 0x000000ff050a7290 */ /* 0x000fc4000fffe1ff */
[----:B------:R-:W-:Y:S02]  /*1480*/  USHF.R.U32.HI UR8, URZ, UR9, UR8 ;  /* 0x00000009ff087299 */ /* 0x000fe40008011608 */
[----:B------:R-:W-:Y:S02]  /*1490*/  UIMAD UR12, UR18, UR7, UR12 ;  /* 0x00000007120c72a4 */ /* 0x000fe4000f8e020c */
[----:B------:R-:W-:Y:S01]  /*14a0*/  USEL UR8, UR4, UR8, !UP2 ;  /* 0x0000000804087287 */ /* 0x000fe2000d000000 */
[----:B------:R-:W-:Y:S01]  /*14b0*/  @!UP0 UMOV UR7, UR15 ;  /* 0x0000000f00078c82 */ /* 0x000fe20008000000 */
[----:B------:R-:W-:Y:S02]  /*14c0*/  UIMAD UR28, UR22, UR10, UR28 ;  /* 0x0000000a161c72a4 */ /* 0x000fe4000f8e021c */
[----:B------:R-:W-:Y:S02]  /*14d0*/  @!UP0 USHF.R.U32.HI UR7, URZ, UR9, UR7 ;  /* 0x00000009ff078299 */ /* 0x000fe40008011607 */
[----:B------:R-:W-:-:S02]  /*14e0*/  UIADD3 UR9, UPT, UPT, -UR8, URZ, URZ ;  /* 0x000000ff08097290 */ /* 0x000fc4000fffe1ff */
[----:B------:R-:W-:Y:S02]  /*14f0*/  @!UP0 USEL UR7, UR5, UR7, !UP2 ;  /* 0x0000000705078287 */ /* 0x000fe4000d000000 */
[----:B------:R-:W-:Y:S02]  /*1500*/  UIMAD UR9, UR21, UR9, UR4 ;  /* 0x00000009150972a4 */ /* 0x000fe4000f8e0204 */
[----:B------:R-:W-:Y:S02]  /*1510*/  @!UP0 UIADD3 UR8, UPT, UPT, UR8, -UR7, URZ ;  /* 0x8000000708088290 */ /* 0x000fe4000fffe0ff */
[----:B------:R-:W-:Y:S02]  /*1520*/  @!UP0 UIMAD UR6, UR9, UR6, UR7 ;  /* 0x00000006090682a4 */ /* 0x000fe4000f8e0207 */
[----:B------:R-:W-:-:S04]  /*1530*/  @!UP0 UIMAD UR4, UR8, UR21, UR5 ;  /* 0x00000015080482a4 */ /* 0x000fc8000f8e0205 */
[----:B------:R-:W-:Y:S01]  /*1540*/  UIMAD UR12, UR4, UR18, UR12 ;  /* 0x00000012040c72a4 */ /* 0x000fe2000f8e020c */
[----:B------:R-:W-:Y:S02]  /*1550*/  @!UP0 UMOV UR5, UR6 ;  /* 0x0000000600058c82 */ /* 0x000fe40008000000 */
[----:B------:R-:W-:-:S12]  /*1560*/  UIMAD UR28, UR5, UR22, UR28 ;  /* 0x00000016051c72a4 */ /* 0x000fd8000f8e021c */
.L_x_18:
[----:B------:R-:W-:Y:S02]  /*1570*/  UISETP.NE.AND UP2, UPT, UR23, 0x1, UPT ;  /* 0x000000011700788c */ /* 0x000fe4000bf45270 */
[----:B------:R-:W-:Y:S02]  /*1580*/  UISETP.NE.AND UP0, UPT, UR20, 0x2, UPT ;  /* 0x000000021400788c */ /* 0x000fe4000bf05270 */
[----:B------:R-:W-:Y:S02]  /*1590*/  ULOP3.LUT UR61, UR59, 0x1, URZ, 0xc0, !UPT ;  /* 0x000000013b3d7892 */ /* 0x000fe4000f8ec0ff */
[----:B------:R-:W-:-:S03]  /*15a0*/  USHF.R.U32.HI UR48, URZ, 0x9, UR37 ;  /* 0x00000009ff307899 */ /* 0x000fc60008011625 */
[----:B------:R-:W-:Y:S09]  /*15b0*/  BRA.U UP2, `(.L_x_19) ;  /* 0x0000000102407547 */ /* 0x000ff2000b800000 */
[----:B------:R-:W1:Y:S01]  /*15c0*/  LDCU.128 UR8, c[0x0][0xf10] ;  /* 0x0001e200ff0877ac */ /* 0x000e620008000c00 */
[----:B------:R-:W2:Y:S01]  /*15d0*/  LDCU UR13, c[0x0][0xf0c] ;  /* 0x0001e180ff0d77ac */ /* 0x000ea20008000800 */
[----:B------:R-:W3:Y:S01]  /*15e0*/  LDCU UR14, c[0x0][0xf20] ;  /* 0x0001e400ff0e77ac */ /* 0x000ee20008000800 */
[----:B-1----:R-:W-:Y:S02]  /*15f0*/  UIMAD.WIDE.U32 UR4, UR28, UR8, URZ ;  /* 0x000000081c0472a5 */ /* 0x002fe4000f8e00ff */
[----:B------:R-:W-:Y:S02]  /*1600*/  UIMAD.WIDE.U32 UR6, UR12, UR11, URZ ;  /* 0x0000000b0c0672a5 */ /* 0x000fe4000f8e00ff */
[----:B--2---:R-:W-:Y:S02]  /*1610*/  UISETP.NE.AND UP2, UPT, UR13, 0x1, UPT ;  /* 0x000000010d00788c */ /* 0x004fe4000bf45270 */
[----:B------:R-:W-:-:S03]  /*1620*/  USHF.R.U32.HI UR5, URZ, UR9, UR5 ;  /* 0x00000009ff057299 */ /* 0x000fc60008011605 */
[----:B------:R-:W-:Y:S01]  /*1630*/  UMOV UR4, UR7 ;  /* 0x0000000700047c82 */ /* 0x000fe20008000000 */
[----:B------:R-:W-:Y:S02]  /*1640*/  USEL UR5, UR28, UR5, !UP2 ;  /* 0x000000051c057287 */ /* 0x000fe4000d000000 */
[----:B------:R-:W-:Y:S02]  /*1650*/  UISETP.NE.AND UP2, UPT, UR10, 0x1, UPT ;  /* 0x000000010a00788c */ /* 0x000fe4000bf45270 */
[----:B---3--:R-:W-:-:S04]  /*1660*/  USHF.R.U32.HI UR4, URZ, UR14, UR4 ;  /* 0x0000000eff047299 */ /* 0x008fc80008011604 */
[----:B------:R-:W-:-:S04]  /*1670*/  USEL UR4, UR12, UR4, !UP2 ;  /* 0x000000040c047287 */ /* 0x000fc8000d000000 */
[----:B------:R-:W-:Y:S02]  /*1680*/  UIADD3 UR6, UPT, UPT, UR5, -UR4, URZ ;  /* 0x8000000405067290 */ /* 0x000fe4000fffe0ff */
[----:B------:R-:W-:Y:S02]  /*1690*/  UIADD3 UR4, UPT, UPT, -UR5, UR4, URZ ;  /* 0x0000000405047290 */ /* 0x000fe4000fffe1ff */
[----:B------:R-:W-:Y:S02]  /*16a0*/  UIMAD UR12, UR6, UR10, UR12 ;  /* 0x0000000a060c72a4 */ /* 0x000fe4000f8e020c */
[----:B------:R-:W-:-:S12]  /*16b0*/  UIMAD UR28, UR4, UR13, UR28 ;  /* 0x0000000d041c72a4 */ /* 0x000fd8000f8e021c */
.L_x_19:
[----:B------:R-:W-:Y:S05]  /*16c0*/  BRA.U !UP6, `(.L_x_20) ;  /* 0x000000010e0c7547 */ /* 0x000fea000b800000 */
[----:B------:R-:W-:Y:S01]  /*16d0*/  UCGABAR_WAIT ;  /* 0x0000000000007dc7 */ /* 0x000fe20008000000 */
[----:B------:R-:W-:Y:S01]  /*16e0*/  CCTL.IVALL ;  /* 0x00000000ff00798f */ /* 0x000fe20002000000 */
[----:B------:R-:W-:Y:S05]  /*16f0*/  BRA `(.L_x_21) ;  /* 0x0000000000047947 */ /* 0x000fea0003800000 */
.L_x_20:
[----:B------:R-:W-:Y:S06]  /*1700*/  BAR.SYNC.DEFER_BLOCKING 0x0 ;  /* 0x0000000000007b1d */ /* 0x000fec0000010000 */
.L_x_21:
[----:B------:R-:W-:Y:S05]  /*1710*/  BRA.U UP0, `(.L_x_22) ;  /* 0x0000001500e47547 */ /* 0x000fea000b800000 */
[----:B------:R-:W1:Y:S01]  /*1720*/  LDCU UR6, c[0x0][0x38c] ;  /* 0x00007180ff0677ac */ /* 0x000e620008000800 */
[----:B------:R-:W-:Y:S01]  /*1730*/  PLOP3.LUT P2, PT, PT, PT, UP4, 0x80, 0x8 ;  /* 0x000000000008781c */ /* 0x000fe20003f4f048 */
[----:B------:R-:W-:Y:S01]  /*1740*/  IMAD.MOV.U32 R12, RZ, RZ, 0x1 ;  /* 0x00000001ff0c7424 */ /* 0x000fe200078e00ff */
[----:B------:R-:W-:Y:S02]  /*1750*/  ISETP.NE.AND P3, PT, R0, RZ, P4 ;  /* 0x000000ff0000720c */ /* 0x000fe40002765270 */
[----:B------:R-:W-:Y:S02]  /*1760*/  CS2R R10, SRZ ;  /* 0x00000000000a7805 */ /* 0x000fe4000001ff00 */
[----:B------:R-:W-:Y:S01]  /*1770*/  PLOP3.LUT P2, PT, P2, PT, PT, 0x8, 0x80 ;  /* 0x000000000080781c */ /* 0x000fe2000174e170 */
[----:B------:R-:W-:Y:S01]  /*1780*/  IMAD.MOV.U32 R9, RZ, RZ, RZ ;  /* 0x000000ffff097224 */ /* 0x000fe200078e00ff */
[----:B------:R-:W2:Y:S01]  /*1790*/  LDCU UR54, c[0x0][0x370] ;  /* 0x00006e00ff3677ac */ /* 0x000ea20008000800 */
[----:B------:R-:W-:Y:S01]  /*17a0*/  IMAD.MOV.U32 R8, RZ, RZ, 0x1 ;  /* 0x00000001ff087424 */ /* 0x000fe200078e00ff */
[----:B------:R-:W3:Y:S01]  /*17b0*/  LDCU.64 UR44, c[0x0][0x348] ;  /* 0x00006900ff2c77ac */ /* 0x000ee20008000a00 */
[----:B------:R-:W4:Y:S01]  /*17c0*/  LDCU UR53, c[0x0][0x374] ;  /* 0x00006e80ff3577ac */ /* 0x000f220008000800 */
[----:B-1----:R-:W-:-:S02]  /*17d0*/  UIADD3 UR5, UPT, UPT, UR6, 0xff, URZ ;  /* 0x000000ff06057890 */ /* 0x002fc4000fffe0ff */
[----:B------:R-:W-:Y:S02]  /*17e0*/  UIADD3 UR60, UPT, UPT, UR6, 0x1fe, URZ ;  /* 0x000001fe063c7890 */ /* 0x000fe4000fffe0ff */
[----:B------:R-:W-:Y:S01]  /*17f0*/  USHF.R.S32.HI UR4, URZ, 0x1f, UR5 ;  /* 0x0000001fff047899 */ /* 0x000fe20008011405 */
[----:B------:R-:W-:-:S03]  /*1800*/  UMOV UR15, URZ ;  /* 0x000000ff000f7c82 */ /* 0x000fc60008000000 */
[----:B------:R-:W-:Y:S02]  /*1810*/  ULEA.HI UR4, UR4, UR5, URZ, 0x8 ;  /* 0x0000000504047291 */ /* 0x000fe4000f8f40ff */
[----:B------:R-:W-:Y:S02]  /*1820*/  UIADD3 UR5, UPT, UPT, UR6, -0x1, URZ ;  /* 0xffffffff06057890 */ /* 0x000fe4000fffe0ff */
[----:B------:R-:W-:Y:S02]  /*1830*/  USHF.R.S32.HI UR56, URZ, 0x8, UR4 ;  /* 0x00000008ff387899 */ /* 0x000fe40008011404 */
[----:B------:R-:W-:Y:S02]  /*1840*/  UISETP.GE.U32.AND UP1, UPT, UR5, -0x1ff, UPT ;  /* 0xfffffe010500788c */ /* 0x000fe4000bf26070 */
[----:B------:R-:W-:-:S04]  /*1850*/  UISETP.LT.U32.AND UP0, UPT, UR56, 0x6, UPT ;  /* 0x000000063800788c */ /* 0x000fc8000bf01070 */
[----:B------:R-:W-:Y:S02]  /*1860*/  USEL UR55, UR56, 0x6, UP0 ;  /* 0x0000000638377887 */ /* 0x000fe40008000000 */
[----:B------:R-:W-:Y:S02]  /*1870*/  UISETP.NE.AND UP0, UPT, UR20, URZ, UPT ;  /* 0x000000ff1400728c */ /* 0x000fe4000bf05270 */
[----:B------:R-:W-:Y:S02]  /*1880*/  UIADD3 UR4, UPT, UPT, UR55, -0x1, URZ ;  /* 0xffffffff37047890 */ /* 0x000fe4000fffe0ff */
[----:B------:R-:W-:Y:S02]  /*1890*/  @UP1 UIADD3 UR4, UPT, UPT, UR55, URZ, URZ ;  /* 0x000000ff37041290 */ /* 0x000fe4000fffe0ff */
[----:B------:R-:W-:Y:S02]  /*18a0*/  USEL UR43, UR43, 0x2, UP0 ;  /* 0x000000022b2b7887 */ /* 0x000fe40008000000 */
[----:B------:R-:W-:-:S02]  /*18b0*/  UIADD3 UR58, UPT, UPT, UR56, -UR55, URZ ;  /* 0x80000037383a7290 */ /* 0x000fc4000fffe0ff */
[----:B------:R-:W-:Y:S02]  /*18c0*/  UIADD3 UR49, UPT, UPT, UR4, 0x1, URZ ;  /* 0x0000000104317890 */ /* 0x000fe4000fffe0ff */
[----:B--234-:R-:W-:-:S12]  /*18d0*/  UIADD3 UR57, UPT, UPT, -UR4, URZ, URZ ;  /* 0x000000ff04397290 */ /* 0x01cfd8000fffe1ff */
.L_x_46:
[----:B------:R-:W-:Y:S01]  /*18e0*/  UISETP.NE.AND UP0, UPT, UR52, URZ, UPT ;  /* 0x000000ff3400728c */ /* 0x000fe2000bf05270 */
[----:B-1----:R-:W1:Y:S08]  /*18f0*/  S2UR UR52, SR_CgaCtaId ;  /* 0x00000000003479c3 */ /* 0x002e700000008800 */
[----:B---3--:R-:W-:Y:S05]  /*1900*/  BRA.U UP0, `(.L_x_23) ;  /* 0x0000000100347547 */ /* 0x008fea000b800000 */
[----:B------:R-:W2:Y:S01]  /*1910*/  S2R R0, SR_CgaCtaId ;  /* 0x0000000000007919 */ /* 0x000ea20000008800 */
[----:B------:R-:W-:Y:S02]  /*1920*/  MOV R3, 0x400 ;  /* 0x0000040000037802 */ /* 0x000fe40000000f00 */
[----:B------:R-:W-:Y:S02]  /*1930*/  SHF.L.U32 R2, R8, 0x1f, RZ ;  /* 0x0000001f08027819 */ /* 0x000fe400000006ff */
[----:B--2---:R-:W-:-:S05]  /*1940*/  LEA R0, R0, R3, 0x18 ;  /* 0x0000000300007211 */ /* 0x004fca00078ec0ff */
[----:B------:R-:W-:-:S04]  /*1950*/  IMAD R3, R9, 0x8, R0 ;  /* 0x0000000809037824 */ /* 0x000fc800078e0200 */
[----:B------:R-:W2:Y:S02]  /*1960*/  SYNCS.PHASECHK.TRANS64.TRYWAIT P0, [R3+URZ+0x100], R2 ;  /* 0x00010002030075a7 */ /* 0x000ea400080011ff */
[----:B--2---:R-:W-:Y:S05]  /*1970*/  @!P0 BRA `(.L_x_24) ;  /* 0x0000008400ec8947 */ /* 0x004fea0003800000 */
.L_x_153:
[----:B------:R-:W-:Y:S01]  /*1980*/  VIADD R9, R9, 0x1 ;  /* 0x0000000109097836 */ /* 0x000fe20000000000 */
[----:B------:R2:W-:Y:S04]  /*1990*/  SYNCS.ARRIVE.TRANS64.A1T0 RZ, [R3+URZ+0xf0], RZ ;  /* 0x0000f0ff03ff79a7 */ /* 0x0005e800081000ff */
[----:B------:R-:W-:-:S04]  /*19a0*/  ISETP.NE.AND P0, PT, R9, 0x2, PT ;  /* 0x000000020900780c */ /* 0x000fc80003f05270 */
[----:B------:R-:W-:Y:S02]  /*19b0*/  SEL R9, R9, RZ, P0 ;  /* 0x000000ff09097207 */ /* 0x000fe40000000000 */
[----:B--2---:R-:W-:-:S04]  /*19c0*/  SEL R3, RZ, 0x1, P0 ;  /* 0x00000001ff037807 */ /* 0x004fc80000000000 */
[----:B------:R-:W-:Y:S02]  /*19d0*/  LOP3.LUT R8, R8, R3, RZ, 0x3c, !PT ;  /* 0x0000000308087212 */ /* 0x000fe400078e3cff */
.L_x_23:
[----:B------:R-:W-:Y:S01]  /*19e0*/  UMOV UR5, 0x400 ;  /* 0x0000040000057882 */ /* 0x000fe20000000000 */
[----:B------:R-:W-:Y:S01]  /*19f0*/  SHF.L.U32 R0, R12, 0x1f, RZ ;  /* 0x0000001f0c007819 */ /* 0x000fe200000006ff */
[----:B-1----:R-:W-:Y:S02]  /*1a00*/  ULEA UR5, UR52, UR5, 0x18 ;  /* 0x0000000534057291 */ /* 0x002fe4000f8ec0ff */
[----:B------:R-:W-:Y:S02]  /*1a10*/  UISETP.GE.U32.AND UP0, UPT, UR60, 0x1ff, UPT ;  /* 0x000001ff3c00788c */ /* 0x000fe4000bf06070 */
[----:B------:R-:W-:Y:S02]  /*1a20*/  ULEA UR4, UR15, UR5, 0x3 ;  /* 0x000000050f047291 */ /* 0x000fe4000f8e18ff */
[----:B------:R-:W-:Y:S01]  /*1a30*/  ULEA UR27, UR12, UR61, 0x1 ;  /* 0x0000003d0c1b7291 */ /* 0x000fe2000f8e08ff */
[----:B------:R-:W-:-:S03]  /*1a40*/  UMOV UR14, URZ ;  /* 0x000000ff000e7c82 */ /* 0x000fc60008000000 */
[----:B------:R-:W-:-:S03]  /*1a50*/  USHF.L.U32 UR27, UR27, 0x6, URZ ;  /* 0x000000061b1b7899 */ /* 0x000fc600080006ff */
[----:B------:R1:W2:Y:S01]  /*1a60*/  SYNCS.PHASECHK.TRANS64.TRYWAIT P1, [UR4+0x30], R0 ;  /* 0x00003000ff0075a7 */ /* 0x0002a20008021104 */
[----:B------:R-:W-:-:S04]  /*1a70*/  ULEA.HI UR4, UR28, UR28, URZ, 0x1 ;  /* 0x0000001c1c047291 */ /* 0x000fc8000f8f08ff */
[----:B------:R-:W-:Y:S02]  /*1a80*/  USHF.L.U32 UR6, UR4, 0x7, URZ ;  /* 0x0000000704067899 */ /* 0x000fe400080006ff */
[----:B------:R-:W-:Y:S02]  /*1a90*/  ULOP3.LUT UR20, UR4, 0xfffffffe, URZ, 0xc0, !UPT ;  /* 0xfffffffe04147892 */ /* 0x000fe4000f8ec0ff */
[----:B------:R-:W-:Y:S02]  /*1aa0*/  ULOP3.LUT UR6, UR6, 0xffffff00, URZ, 0xc0, !UPT ;  /* 0xffffff0006067892 */ /* 0x000fe4000f8ec0ff */
[----:B------:R-:W-:Y:S02]  /*1ab0*/  ULOP3.LUT UR20, UR20, 0x1, UR59, 0xf8, !UPT ;  /* 0x0000000114147892 */ /* 0x000fe4000f8ef83b */
[----:B------:R-:W-:Y:S01]  /*1ac0*/  ULEA UR35, UR61, UR6, 0x7 ;  /* 0x000000063d237291 */ /* 0x000fe2000f8e38ff */
[----:B------:R-:W-:Y:S11]  /*1ad0*/  BRA.U !UP0, `(.L_x_25) ;  /* 0x0000000508287547 */ /* 0x000ff6000b800000 */
[----:B------:R-:W-:Y:S01]  /*1ae0*/  UMOV UR29, UR57 ;  /* 0x00000039001d7c82 */ /* 0x000fe20008000000 */
[----:B------:R-:W-:Y:S01]  /*1af0*/  UMOV UR4, UR15 ;  /* 0x0000000f00047c82 */ /* 0x000fe20008000000 */
[----:B------:R-:W-:Y:S01]  /*1b00*/  UMOV UR19, URZ ;  /* 0x000000ff00137c82 */ /* 0x000fe20008000000 */
[----:B------:R-:W-:Y:S01]  /*1b10*/  UMOV UR11, UR48 ;  /* 0x00000030000b7c82 */ /* 0x000fe20008000000 */
[----:B------:R-:W-:-:S05]  /*1b20*/  UMOV UR34, URZ ;  /* 0x000000ff00227c82 */ /* 0x000fca0008000000 */
.L_x_33:
[----:B------:R-:W-:Y:S01]  /*1b30*/  ULEA UR6, UR4, UR5, 0x3 ;  /* 0x0000000504067291 */ /* 0x000fe2000f8e18ff */
[----:B--2---:R-:W-:Y:S01]  /*1b40*/  @P4 MOV R2, 0xe000 ;  /* 0x0000e00000024802 */ /* 0x004fe20000000f00 */
[----:B--23--:R-:W-:Y:S10]  /*1b50*/  @P1 BRA `(.L_x_26) ;  /* 0x00000000000c1947 */ /* 0x00cff40003800000 */
[----:B------:R-:W-:-:S04]  /*1b60*/  SHF.L.U32 R3, R12, 0x1f, RZ ;  /* 0x0000001f0c037819 */ /* 0x000fc800000006ff */
[----:B------:R-:W2:Y:S02]  /*1b70*/  SYNCS.PHASECHK.TRANS64.TRYWAIT P0, [UR6+0x30], R3 ;  /* 0x00003003ff0075a7 */ /* 0x000ea40008001106 */
[----:B--2---:R-:W-:Y:S05]  /*1b80*/  @!P0 BRA `(.L_x_27) ;  /* 0x00000084007c8947 */ /* 0x004fea0003800000 */
.L_x_26:
[----:B------:R2:W-:Y:S01]  /*1b90*/  @P4 SYNCS.ARRIVE.TRANS64 RZ, [UR6], R2 ;  /* 0x00000002ffff49a7 */ /* 0x0005e20008000006 */
[----:B------:R-:W-:Y:S02]  /*1ba0*/  ULOP3.LUT UR7, UR43, 0x2, URZ, 0xfc, !UPT ;  /* 0x000000022b077892 */ /* 0x000fe4000f8efcff */
[----:B------:R-:W-:Y:S02]  /*1bb0*/  UIADD3 UR29, UPT, UPT, UR29, 0x1, URZ ;  /* 0x000000011d1d7890 */ /* 0x000fe4000fffe0ff */
[----:B------:R-:W-:Y:S02]  /*1bc0*/  UISETP.NE.AND UP0, UPT, UR7, 0x2, UPT ;  /* 0x000000020700788c */ /* 0x000fe4000bf05270 */
[----:B------:R-:W-:-:S07]  /*1bd0*/  UISETP.NE.AND UP4, UPT, UR29, 0x1, UPT ;  /* 0x000000011d00788c */ /* 0x000fce000bf85270 */
[----:B------:R-:W-:Y:S05]  /*1be0*/  BRA.U UP0, `(.L_x_28) ;  /* 0x0000000100047547 */ /* 0x000fea000b800000 */
[----:B------:R-:W-:Y:S05]  /*1bf0*/  BPT.TRAP 0x1 ;  /* 0x000000040000795c */ /* 0x000fea0000300000 */
.L_x_28:
[----:B------:R-:W-:Y:S04]  /*1c00*/  BSSY.RECONVERGENT B0, `(.L_x_29) ;  /* 0x0000003000007945 */ /* 0x000fe80003800200 */
[----:B------:R-:W-:Y:S05]  /*1c10*/  @!P3 BRA `(.L_x_30) ;  /* 0x000000000004b947 */ /* 0x000fea0003800000 */
[----:B------:R-:W-:Y:S05]  /*1c20*/  BPT.TRAP 0x1 ;  /* 0x000000040000795c */ /* 0x000fea0000300000 */
.L_x_30:
[----:B------:R-:W-:Y:S05]  /*1c30*/  BSYNC.RECONVERGENT B0 ;  /* 0x0000000000007941 */ /* 0x000fea0003800200 */
.L_x_29:
[----:B------:R-:W-:Y:S01]  /*1c40*/  UIADD3 UR7, UPT, UPT, UR4, 0x1, URZ ;  /* 0x0000000104077890 */ /* 0x000fe2000fffe0ff */
[----:B------:R-:W-:Y:S01]  /*1c50*/  BSSY.RECONVERGENT B0, `(.L_x_31) ;  /* 0x000002c000007945 */ /* 0x000fe20003800200 */
[----:B------:R-:W-:Y:S02]  /*1c60*/  ELECT P0, URZ, PT ;  /* 0x0000000000ff782f */ /* 0x000fe40003800000 */
[----:B------:R-:W-:-:S04]  /*1c70*/  UISETP.NE.AND UP0, UPT, UR7, 0x6, UPT ;  /* 0x000000060700788c */ /* 0x000fc8000bf05270 */
[----:B------:R-:W-:Y:S02]  /*1c80*/  USEL UR8, URZ, 0x1, UP0 ;  /* 0x00000001ff087887 */ /* 0x000fe40008000000 */
[----:B------:R-:W-:-:S04]  /*1c90*/  USEL UR15, UR7, URZ, UP0 ;  /* 0x000000ff070f7287 */ /* 0x000fc80008000000 */
[----:B------:R-:W-:Y:S01]  /*1ca0*/  ULEA UR7, UR15, UR5, 0x3 ;  /* 0x000000050f077291 */ /* 0x000fe2000f8e18ff */
[----:B------:R-:W-:-:S04]  /*1cb0*/  LOP3.LUT R12, R12, UR8, RZ, 0x3c, !PT ;  /* 0x000000080c0c7c12 */ /* 0x000fc8000f8e3cff */
[----:B-1----:R-:W-:-:S04]  /*1cc0*/  SHF.L.U32 R0, R12, 0x1f, RZ ;  /* 0x0000001f0c007819 */ /* 0x002fc800000006ff */
[----:B------:R1:W3:Y:S01]  /*1cd0*/  SYNCS.PHASECHK.TRANS64.TRYWAIT P1, [UR7+0x30], R0 ;  /* 0x00003000ff0075a7 */ /* 0x0002e20008021107 */
[----:B------:R-:W-:Y:S05]  /*1ce0*/  @!P0 BRA `(.L_x_32) ;  /* 0x0000000000888947 */ /* 0x000fea0003800000 */
[----:B------:R-:W-:Y:S02]  /*1cf0*/  USHF.L.U32 UR16, UR4, 0xb, URZ ;  /* 0x0000000b04107899 */ /* 0x000fe400080006ff */
[----:B------:R-:W-:Y:S02]  /*1d00*/  ULEA UR32, UR4, UR5, 0xe ;  /* 0x0000000504207291 */ /* 0x000fe4000f8e70ff */
[----:B------:R-:W-:Y:S02]  /*1d10*/  UIADD3 UR40, UP3, UPT, UR44, 0x80, URZ ;  /* 0x000000802c287890 */ /* 0x000fe4000ff7e0ff */
[----:B------:R-:W-:Y:S02]  /*1d20*/  ULEA UR24, UR4, UR5, 0xd ;  /* 0x0000000504187291 */ /* 0x000fe4000f8e68ff */
[----:B------:R-:W-:Y:S02]  /*1d30*/  UIADD3 UR38, UP2, UPT, UR44, 0x180, URZ ;  /* 0x000001802c267890 */ /* 0x000fe4000ff5e0ff */
[----:B------:R-:W-:-:S02]  /*1d40*/  UIADD3 UR30, UP1, UPT, UR44, 0x280, URZ ;  /* 0x000002802c1e7890 */ /* 0x000fc4000ff3e0ff */
[----:B------:R-:W-:Y:S02]  /*1d50*/  UIADD3 UR22, UP0, UPT, UR44, 0x380, URZ ;  /* 0x000003802c167890 */ /* 0x000fe4000ff1e0ff */
[----:B------:R-:W-:Y:S02]  /*1d60*/  ULOP3.LUT UR8, UR16, UR37, URZ, 0xfc, !UPT ;  /* 0x0000002510087292 */ /* 0x000fe4000f8efcff */
[----:B------:R-:W-:Y:S02]  /*1d70*/  ULOP3.LUT UR33, UR6, 0xfefffff8, URZ, 0xc0, !UPT ;  /* 0xfefffff806217892 */ /* 0x000fe4000f8ec0ff */
[----:B------:R-:W-:Y:S02]  /*1d80*/  UIADD3.X UR41, UPT, UPT, URZ, UR45, URZ, UP3, !UPT ;  /* 0x0000002dff297290 */ /* 0x000fe40009ffe4ff */
[----:B------:R-:W-:Y:S02]  /*1d90*/  UIADD3 UR32, UPT, UPT, UR32, 0x8400, URZ ;  /* 0x0000840020207890 */ /* 0x000fe4000fffe0ff */
[----:B------:R-:W-:-:S02]  /*1da0*/  UIADD3.X UR39, UPT, UPT, URZ, UR45, URZ, UP2, !UPT ;  /* 0x0000002dff277290 */ /* 0x000fc400097fe4ff */
[----:B------:R-:W-:Y:S02]  /*1db0*/  UIADD3 UR24, UPT, UPT, UR24, 0x20400, URZ ;  /* 0x0002040018187890 */ /* 0x000fe4000fffe0ff */
[----:B------:R-:W-:Y:S02]  /*1dc0*/  UIADD3.X UR31, UPT, UPT, URZ, UR45, URZ, UP1, !UPT ;  /* 0x0000002dff1f7290 */ /* 0x000fe40008ffe4ff */
[----:B------:R-:W-:Y:S02]  /*1dd0*/  UIADD3 UR16, UPT, UPT, UR5, 0x2c400, UR16 ;  /* 0x0002c40005107890 */ /* 0x000fe4000fffe010 */
[----:B------:R-:W-:Y:S02]  /*1de0*/  UIADD3.X UR23, UPT, UPT, URZ, UR45, URZ, UP0, !UPT ;  /* 0x0000002dff177290 */ /* 0x000fe400087fe4ff */
[----:B------:R-:W-:Y:S01]  /*1df0*/  UIADD3 UR8, UPT, UPT, UR5, 0x2f400, UR8 ;  /* 0x0002f40005087890 */ /* 0x000fe2000fffe008 */
[----:B------:R-:W-:Y:S01]  /*1e00*/  UMOV UR46, 0x0 ;  /* 0x00000000002e7882 */ /* 0x000fe20000000000 */
[----:B------:R-:W-:Y:S01]  /*1e10*/  UMOV UR47, 0x10000000 ;  /* 0x10000000002f7882 */ /* 0x000fe20000000000 */
[----:B------:R-:W-:Y:S01]  /*1e20*/  UMOV UR26, UR34 ;  /* 0x00000022001a7c82 */ /* 0x000fe20008000000 */
[----:B------:R-:W-:Y:S01]  /*1e30*/  UMOV UR28, UR36 ;  /* 0x00000024001c7c82 */ /* 0x000fe20008000000 */
[----:B------:R-:W-:Y:S01]  /*1e40*/  UMOV UR18, URZ ;  /* 0x000000ff00127c82 */ /* 0x000fe20008000000 */
[----:B------:R-:W-:Y:S01]  /*1e50*/  UMOV UR25, UR33 ;  /* 0x0000002100197c82 */ /* 0x000fe20008000000 */
[----:B------:R-:W-:Y:S01]  /*1e60*/  UMOV UR21, UR36 ;  /* 0x0000002400157c82 */ /* 0x000fe20008000000 */
[----:B------:R-:W-:Y:S01]  /*1e70*/  UMOV UR17, UR33 ;  /* 0x0000002100117c82 */ /* 0x000fe20008000000 */
[----:B------:R4:W-:Y:S01]  /*1e80*/  UTMALDG.3D.2CTA [UR32], [UR40], desc[UR46] ;  /* 0x00002e20280075b4 */ /* 0x0009e20008211000 */
[----:B------:R-:W-:Y:S01]  /*1e90*/  UMOV UR7, 0x30000 ;  /* 0x0003000000077882 */ /* 0x000fe20000000000 */
[----:B------:R-:W-:Y:S01]  /*1ea0*/  UMOV UR13, UR36 ;  /* 0x00000024000d7c82 */ /* 0x000fe20008000000 */
[----:B------:R-:W-:Y:S01]  /*1eb0*/  UMOV UR9, UR33 ;  /* 0x0000002100097c82 */ /* 0x000fe20008000000 */
[----:B------:R-:W-:Y:S01]  /*1ec0*/  UMOV UR10, UR18 ;  /* 0x00000012000a7c82 */ /* 0x000fe20008000000 */
[----:B------:R4:W-:Y:S01]  /*1ed0*/  UTMALDG.3D.2CTA [UR24], [UR38], desc[UR46] ;  /* 0x00002e18260075b4 */ /* 0x0009e20008211000 */
[----:B------:R4:W-:Y:S01]  /*1ee0*/  UTMALDG.4D.2CTA [UR16], [UR30], desc[UR46] ;  /* 0x00002e101e0075b4 */ /* 0x0009e20008219000 */
[----:B------:R4:W-:Y:S02]  /*1ef0*/  UTMALDG.4D.MULTICAST.2CTA [UR8], [UR22], UR7, desc[UR46] ;  /* 0x00002e08160073b4 */ /* 0x0009e40008219807 */
[----:B----4-:R-:W-:Y:S01]  /*1f00*/  NOP ;  /* 0x0000000000007918 */ /* 0x010fe20000000000 */
.L_x_32:
[----:B------:R-:W-:Y:S05]  /*1f10*/  BSYNC.RECONVERGENT B0 ;  /* 0x0000000000007941 */ /* 0x000fea0003800200 */
.L_x_31:
[----:B------:R-:W-:Y:S02]  /*1f20*/  UIADD3 UR34, UPT, UPT, UR34, 0x100, URZ ;  /* 0x0000010022227890 */ /* 0x000fe4000fffe0ff */
[----:B------:R-:W-:Y:S02]  /*1f30*/  UIADD3 UR11, UPT, UPT, UR11, 0x4, URZ ;  /* 0x000000040b0b7890 */ /* 0x000fe4000fffe0ff */
[----:B------:R-:W-:Y:S01]  /*1f40*/  UIADD3 UR19, UPT, UPT, UR19, 0x4, URZ ;  /* 0x0000000413137890 */ /* 0x000fe2000fffe0ff */
[----:B------:R-:W-:Y:S01]  /*1f50*/  UMOV UR4, UR15 ;  /* 0x0000000f00047c82 */ /* 0x000fe20008000000 */
[----:B------:R-:W-:Y:S01]  /*1f60*/  UMOV UR14, UR49 ;  /* 0x00000031000e7c82 */ /* 0x000fe20008000000 */
[----:B------:R-:W-:Y:S09]  /*1f70*/  BRA.U UP4, `(.L_x_33) ;  /* 0xfffffff904ec7547 */ /* 0x000ff2000b83ffff */
.L_x_25:
[----:B------:R-:W-:Y:S01]  /*1f80*/  ULEA UR4, UR15, UR5, 0x3 ;  /* 0x000000050f047291 */ /* 0x000fe2000f8e18ff */
[----:B-1----:R-:W-:Y:S01]  /*1f90*/  SHF.L.U32 R0, R12, 0x1f, RZ ;  /* 0x0000001f0c007819 */ /* 0x002fe200000006ff */
[----:B------:R-:W-:Y:S01]  /*1fa0*/  @!P2 SYNCS.ARRIVE.TRANS64.A1T0 RZ, [UR5+0xa8], RZ ;  /* 0x0000a8ffffffa9a7 */ /* 0x000fe20008100005 */
[----:B------:R-:W-:-:S06]  /*1fb0*/  UISETP.GT.AND UP0, UPT, UR56, UR55, UPT ;  /* 0x000000373800728c */ /* 0x000fcc000bf04270 */
[----:B--23--:R1:W2:Y:S03]  /*1fc0*/  SYNCS.PHASECHK.TRANS64.TRYWAIT P1, [UR4+0x30], R0 ;  /* 0x00003000ff0075a7 */ /* 0x00c2a60008021104 */
[----:B------:R-:W-:Y:S05]  /*1fd0*/  BRA.U !UP0, `(.L_x_34) ;  /* 0x0000000508187547 */ /* 0x000fea000b800000 */
[----:B------:R-:W-:Y:S01]  /*1fe0*/  UIADD3 UR29, UPT, UPT, UR58, UR14, URZ ;  /* 0x0000000e3a1d7290 */ /* 0x000fe2000fffe0ff */
[----:B------:R-:W-:-:S11]  /*1ff0*/  UMOV UR6, UR15 ;  /* 0x0000000f00067c82 */ /* 0x000fd60008000000 */
.L_x_42:
[----:B------:R-:W-:Y:S01]  /*2000*/  ULEA UR7, UR6, UR5, 0x3 ;  /* 0x0000000506077291 */ /* 0x000fe2000f8e18ff */
[----:B--2---:R-:W-:Y:S01]  /*2010*/  @P4 MOV R2, 0xe000 ;  /* 0x0000e00000024802 */ /* 0x004fe20000000f00 */
[----:B--23--:R-:W-:Y:S10]  /*2020*/  @P1 BRA `(.L_x_35) ;  /* 0x00000000000c1947 */ /* 0x00cff40003800000 */
[----:B------:R-:W-:-:S04]  /*2030*/  SHF.L.U32 R3, R12, 0x1f, RZ ;  /* 0x0000001f0c037819 */ /* 0x000fc800000006ff */
[----:B------:R-:W2:Y:S02]  /*2040*/  SYNCS.PHASECHK.TRANS64.TRYWAIT P0, [UR7+0x30], R3 ;  /* 0x00003003ff0075a7 */ /* 0x000ea40008001107 */
[----:B--2---:R-:W-:Y:S05]  /*2050*/  @!P0 BRA `(.L_x_36) ;  /* 0x0000008000608947 */ /* 0x004fea0003800000 */
.L_x_35:
[----:B------:R2:W-:Y:S01]  /*2060*/  @P4 SYNCS.ARRIVE.TRANS64 RZ, [UR7], R2 ;  /* 0x00000002ffff49a7 */ /* 0x0005e20008000007 */
[----:B------:R-:W-:-:S04]  /*2070*/  ULOP3.LUT UR4, UR43, 0x2, URZ, 0xfc, !UPT ;  /* 0x000000022b047892 */ /* 0x000fc8000f8efcff */
[----:B------:R-:W-:-:S09]  /*2080*/  UISETP.NE.AND UP0, UPT, UR4, 0x2, UPT ;  /* 0x000000020400788c */ /* 0x000fd2000bf05270 */
[----:B------:R-:W-:Y:S05]  /*2090*/  BRA.U UP0, `(.L_x_37) ;  /* 0x0000000100047547 */ /* 0x000fea000b800000 */
[----:B------:R-:W-:Y:S05]  /*20a0*/  BPT.TRAP 0x1 ;  /* 0x000000040000795c */ /* 0x000fea0000300000 */
.L_x_37:
[----:B------:R-:W-:Y:S04]  /*20b0*/  BSSY.RECONVERGENT B0, `(.L_x_38) ;  /* 0x0000003000007945 */ /* 0x000fe80003800200 */
[----:B------:R-:W-:Y:S05]  /*20c0*/  @!P3 BRA `(.L_x_39) ;  /* 0x000000000004b947 */ /* 0x000fea0003800000 */
[----:B------:R-:W-:Y:S05]  /*20d0*/  BPT.TRAP 0x1 ;  /* 0x000000040000795c */ /* 0x000fea0000300000 */
.L_x_39:
[----:B------:R-:W-:Y:S05]  /*20e0*/  BSYNC.RECONVERGENT B0 ;  /* 0x0000000000007941 */ /* 0x000fea0003800200 */
.L_x_38:
        /* <DEDUP_REMOVED lines=18> */
[----:B------:R-:W-:Y:S02]  /*2210*/  USHF.L.U32 UR19, UR14, 0x2, URZ ;  /* 0x000000020e137899 */ /* 0x000fe400080006ff */
[----:B------:R-:W-:Y:S02]  /*2220*/  ULOP3.LUT UR8, UR16, UR37, URZ, 0xfc, !UPT ;  /* 0x0000002510087292 */ /* 0x000fe4000f8efcff */
[----:B------:R-:W-:Y:S02]  /*2230*/  USHF.L.U32 UR34, UR14, 0x8, URZ ;  /* 0x000000080e227899 */ /* 0x000fe400080006ff */
[----:B------:R-:W-:Y:S02]  /*2240*/  ULOP3.LUT UR33, UR7, 0xfefffff8, URZ, 0xc0, !UPT ;  /* 0xfefffff807217892 */ /* 0x000fe4000f8ec0ff */
[----:B------:R-:W-:-:S02]  /*2250*/  UIADD3.X UR31, UPT, UPT, URZ, UR45, URZ, UP3, !UPT ;  /* 0x0000002dff1f7290 */ /* 0x000fc40009ffe4ff */
[----:B------:R-:W-:Y:S02]  /*2260*/  UIADD3 UR32, UPT, UPT, UR32, 0x8400, URZ ;  /* 0x0000840020207890 */ /* 0x000fe4000fffe0ff */
[----:B------:R-:W-:Y:S02]  /*2270*/  UIADD3.X UR23, UPT, UPT, URZ, UR45, URZ, UP2, !UPT ;  /* 0x0000002dff177290 */ /* 0x000fe400097fe4ff */
[----:B------:R-:W-:Y:S02]  /*2280*/  UIADD3 UR24, UPT, UPT, UR24, 0x20400, URZ ;  /* 0x0002040018187890 */ /* 0x000fe4000fffe0ff */
[----:B------:R-:W-:Y:S02]  /*2290*/  UIADD3.X UR39, UPT, UPT, URZ, UR45, URZ, UP1, !UPT ;  /* 0x0000002dff277290 */ /* 0x000fe40008ffe4ff */
[----:B------:R-:W-:Y:S02]  /*22a0*/  UIADD3 UR16, UPT, UPT, UR5, 0x2c400, UR16 ;  /* 0x0002c40005107890 */ /* 0x000fe4000fffe010 */
[----:B------:R-:W-:-:S02]  /*22b0*/  UIADD3 UR11, UPT, UPT, UR48, UR19, URZ ;  /* 0x00000013300b7290 */ /* 0x000fc4000fffe0ff */
[----:B------:R-:W-:Y:S02]  /*22c0*/  UIADD3 UR8, UPT, UPT, UR5, 0x2f400, UR8 ;  /* 0x0002f40005087890 */ /* 0x000fe4000fffe008 */
[----:B------:R-:W-:Y:S01]  /*22d0*/  UIADD3.X UR41, UPT, UPT, URZ, UR45, URZ, UP0, !UPT ;  /* 0x0000002dff297290 */ /* 0x000fe200087fe4ff */
[----:B------:R-:W-:Y:S01]  /*22e0*/  UMOV UR46, 0x0 ;  /* 0x00000000002e7882 */ /* 0x000fe20000000000 */
[----:B------:R-:W-:Y:S01]  /*22f0*/  UMOV UR47, 0x10000000 ;  /* 0x10000000002f7882 */ /* 0x000fe20000000000 */
[----:B------:R-:W-:Y:S01]  /*2300*/  UMOV UR28, UR36 ;  /* 0x00000024001c7c82 */ /* 0x000fe20008000000 */
[----:B------:R-:W-:Y:S01]  /*2310*/  UMOV UR18, URZ ;  /* 0x000000ff00127c82 */ /* 0x000fe20008000000 */
[----:B------:R-:W-:Y:S01]  /*2320*/  UMOV UR25, UR33 ;  /* 0x0000002100197c82 */ /* 0x000fe20008000000 */
[----:B------:R-:W-:Y:S01]  /*2330*/  UMOV UR26, UR34 ;  /* 0x00000022001a7c82 */ /* 0x000fe20008000000 */
[----:B------:R-:W-:Y:S01]  /*2340*/  UMOV UR21, UR36 ;  /* 0x0000002400157c82 */ /* 0x000fe20008000000 */
[----:B------:R4:W-:Y:S01]  /*2350*/  UTMALDG.3D.2CTA [UR32], [UR30], desc[UR46] ;  /* 0x00002e201e0075b4 */ /* 0x0009e20008211000 */
[----:B------:R-:W-:Y:S01]  /*2360*/  UMOV UR17, UR33 ;  /* 0x0000002100117c82 */ /* 0x000fe20008000000 */
        /* <DEDUP_REMOVED lines=8> */
.L_x_41:
[----:B------:R-:W-:Y:S05]  /*23f0*/  BSYNC.RECONVERGENT B0 ;  /* 0x0000000000007941 */ /* 0x000fea0003800200 */
.L_x_40:
[----:B------:R-:W-:Y:S01]  /*2400*/  UIADD3 UR14, UPT, UPT, UR14, 0x1, URZ ;  /* 0x000000010e0e7890 */ /* 0x000fe2000fffe0ff */
[----:B------:R-:W-:-:S03]  /*2410*/  UMOV UR6, UR15 ;  /* 0x0000000f00067c82 */ /* 0x000fc60008000000 */
[----:B------:R-:W-:-:S09]  /*2420*/  UISETP.NE.AND UP0, UPT, UR14, UR29, UPT ;  /* 0x0000001d0e00728c */ /* 0x000fd2000bf05270 */
[----:B------:R-:W-:Y:S05]  /*2430*/  BRA.U UP0, `(.L_x_42) ;  /* 0xfffffff900f07547 */ /* 0x000fea000b83ffff */
.L_x_34:
[C---:B------:R-:W-:Y:S01]  /*2440*/  LEA R3, R11.reuse, UR5, 0x3 ;  /* 0x000000050b037c11 */ /* 0x040fe2000f8e18ff */
[----:B------:R-:W-:Y:S01]  /*2450*/  NOP ;  /* 0x0000000000007918 */ /* 0x000fe20000000000 */
[----:B-1----:R-:W-:Y:S02]  /*2460*/  SHF.L.U32 R0, R10, 0x1f, RZ ;  /* 0x0000001f0a007819 */ /* 0x002fe400000006ff */
[----:B------:R-:W-:Y:S02]  /*2470*/  LEA R5, R11, UR5, 0x4 ;  /* 0x000000050b057c11 */ /* 0x000fe4000f8e20ff */
[----:B------:R-:W1:Y:S02]  /*2480*/  SYNCS.PHASECHK.TRANS64.TRYWAIT P0, [R3+URZ+0xb0], R0 ;  /* 0x0000b000030075a7 */ /* 0x000e6400080011ff */
[----:B-1----:R-:W-:Y:S05]  /*2490*/  @!P0 BRA `(.L_x_43) ;  /* 0x0000007c00688947 */ /* 0x002fea0003800000 */
.L_x_156:
[----:B------:R-:W4:Y:S01]  /*24a0*/  LDS.128 R4, [R5+0x120] ;  /* 0x0001200005047984 */ /* 0x000f220000000c00 */
[----:B------:R-:W-:Y:S01]  /*24b0*/  UISETP.GE.AND UP0, UPT, UR42, 0x1, UPT ;  /* 0x000000012a00788c */ /* 0x000fe2000bf06270 */
[----:B------:R-:W-:Y:S01]  /*24c0*/  @!PT LDS RZ, [RZ] ;  /* 0x00000000fffff984 */ /* 0x000fe20000000800 */
[----:B------:R-:W-:Y:S01]  /*24d0*/  @!PT LDS RZ, [RZ] ;  /* 0x00000000fffff984 */ /* 0x000fe20000000800 */
[----:B------:R-:W-:Y:S01]  /*24e0*/  @!PT LDS RZ, [RZ] ;  /* 0x00000000fffff984 */ /* 0x000fe20000000800 */
[----:B------:R-:W-:Y:S01]  /*24f0*/  @!PT LDS RZ, [RZ] ;  /* 0x00000000fffff984 */ /* 0x000fe20000000800 */
[----:B------:R1:W-:Y:S06]  /*2500*/  MEMBAR.ALL.CTA ;  /* 0x0000000000007992 */ /* 0x0003ec0000008000 */
[----:B-1----:R-:W1:Y:S01]  /*2510*/  FENCE.VIEW.ASYNC.S ;  /* 0x00000000000073c6 */ /* 0x002e620000000000 */
[----:B----4-:R-:W-:-:S13]  /*2520*/  LOP3.LUT P0, RZ, R6, 0x1, RZ, 0xc0, !PT ;  /* 0x0000000106ff7812 */ /* 0x010fda000780c0ff */
[----:B-1----:R-:W-:Y:S01]  /*2530*/  VOTEU.ANY UP1, P0 ;  /* 0x0000000000ff7886 */ /* 0x002fe20000020100 */
[----:B------:R-:W-:-:S13]  /*2540*/  PLOP3.LUT P0, PT, PT, PT, UP1, 0x80, 0x8 ;  /* 0x000000000008781c */ /* 0x000fda0003f0f018 */
[----:B------:R-:W-:Y:S02]  /*2550*/  @P0 LOP3.LUT R0, R5, 0xffff, RZ, 0xc0, !PT ;  /* 0x0000ffff05000812 */ /* 0x000fe400078ec0ff */
[----:B--2---:R-:W-:Y:S02]  /*2560*/  @P0 MOV R2, R4 ;  /* 0x0000000400020202 */ /* 0x004fe40000000f00 */
[----:B------:R-:W-:Y:S01]  /*2570*/  @P0 R2UR UR6, R0 ;  /* 0x00000000000602ca */ /* 0x000fe200000e0000 */
[----:B------:R-:W-:Y:S01]  /*2580*/  VIADD R0, R3, 0xc0 ;  /* 0x000000c003007836 */ /* 0x000fe20000000000 */
[----:B------:R-:W-:Y:S02]  /*2590*/  @P0 SHF.R.U32.HI R4, RZ, 0x10, R5 ;  /* 0x00000010ff040819 */ /* 0x000fe40000011605 */
[----:B------:R-:W-:Y:S02]  /*25a0*/  @P0 R2UR UR7, R2 ;  /* 0x00000000020702ca */ /* 0x000fe400000e0000 */
[----:B------:R-:W-:-:S02]  /*25b0*/  PRMT R0, RZ, 0x654, R0 ;  /* 0x00000654ff007816 */ /* 0x000fc40000000000 */
[----:B------:R-:W-:Y:S02]  /*25c0*/  @P0 R2UR UR4, R4 ;  /* 0x00000000040402ca */ /* 0x000fe400000e0000 */
[----:B------:R1:W-:Y:S03]  /*25d0*/  SYNCS.ARRIVE.TRANS64.RED.A1T0 RZ, [R0+URZ], RZ ;  /* 0x000000ff00ff79a7 */ /* 0x0003e600081004ff */
[----:B------:R-:W-:-:S04]  /*25e0*/  @UP1 UMOV UR50, UR6 ;  /* 0x0000000600321c82 */ /* 0x000fc80008000000 */
[----:B------:R-:W-:-:S04]  /*25f0*/  @UP1 UMOV UR51, UR7 ;  /* 0x0000000700331c82 */ /* 0x000fc80008000000 */
[----:B------:R-:W-:Y:S01]  /*2600*/  @UP1 UMOV UR36, UR4 ;  /* 0x0000000400241c82 */ /* 0x000fe20008000000 */
[----:B------:R-:W-:Y:S05]  /*2610*/  BRA.U !UP0, `(.L_x_44) ;  /* 0x0000000108d47547 */ /* 0x000fea000b800000 */
[----:B------:R-:W2:Y:S01]  /*2620*/  LDCU.128 UR16, c[0x0][0xf10] ;  /* 0x0001e200ff1077ac */ /* 0x000ea20008000c00 */
[----:B------:R-:W4:Y:S01]  /*2630*/  LDCU UR22, c[0x0][0xf20] ;  /* 0x0001e400ff1677ac */ /* 0x000f220008000800 */
[----:B------:R-:W3:Y:S01]  /*2640*/  LDCU UR14, c[0x0][0xf0c] ;  /* 0x0001e180ff0e77ac */ /* 0x000ee20008000800 */
[----:B------:R-:W1:Y:S01]  /*2650*/  LDCU.64 UR8, c[0x0][0xf28] ;  /* 0x0001e500ff0877ac */ /* 0x000e620008000a00 */
[----:B------:R-:W-:Y:S02]  /*2660*/  UISETP.NE.AND UP3, UPT, UR42, 0x1, UPT ;  /* 0x000000012a00788c */ /* 0x000fe4000bf65270 */
[----:B--2---:R-:W-:Y:S02]  /*2670*/  UIMAD.WIDE.U32 UR6, UR53, UR19, URZ ;  /* 0x00000013350672a5 */ /* 0x004fe4000f8e00ff */
[----:B------:R-:W-:Y:S02]  /*2680*/  UIMAD.WIDE.U32 UR10, UR54, UR16, URZ ;  /* 0x00000010360a72a5 */ /* 0x000fe4000f8e00ff */
[----:B------:R-:W-:-:S02]  /*2690*/  UISETP.NE.AND UP0, UPT, UR18, 0x1, UPT ;  /* 0x000000011200788c */ /* 0x000fc4000bf05270 */
[----:B------:R-:W-:Y:S01]  /*26a0*/  UIMAD.WIDE.U32 UR20, UR50, UR19, URZ ;  /* 0x00000013321472a5 */ /* 0x000fe2000f8e00ff */
[----:B------:R-:W-:Y:S02]  /*26b0*/  UMOV UR6, UR7 ;  /* 0x0000000700067c82 */ /* 0x000fe40008000000 */
[----:B------:R-:W-:Y:S01]  /*26c0*/  UMOV UR4, UR11 ;  /* 0x0000000b00047c82 */ /* 0x000fe20008000000 */
[----:B----4-:R-:W-:Y:S02]  /*26d0*/  USHF.R.U32.HI UR6, URZ, UR22, UR6 ;  /* 0x00000016ff067299 */ /* 0x010fe40008011606 */
[----:B---3--:R-:W-:Y:S02]  /*26e0*/  UISETP.NE.AND UP2, UPT, UR14, 0x1, UPT ;  /* 0x000000010e00788c */ /* 0x008fe4000bf45270 */
[----:B------:R-:W-:Y:S02]  /*26f0*/  USHF.R.U32.HI UR4, URZ, UR17, UR4 ;  /* 0x00000011ff047299 */ /* 0x000fe40008011604 */
[----:B------:R-:W-:-:S02]  /*2700*/  USEL UR6, UR53, UR6, !UP0 ;  /* 0x0000000635067287 */ /* 0x000fc4000c000000 */
[----:B------:R-:W-:Y:S02]  /*2710*/  USEL UR7, UR54, UR4, !UP2 ;  /* 0x0000000436077287 */ /* 0x000fe4000d000000 */
[----:B-1----:R-:W-:Y:S01]  /*2720*/  UIMAD.WIDE.U32 UR10, UR6, UR8, URZ ;  /* 0x00000008060a72a5 */ /* 0x002fe2000f8e00ff */
[----:B------:R-:W-:Y:S01]  /*2730*/  UMOV UR4, UR21 ;  /* 0x0000001500047c82 */ /* 0x000fe20008000000 */
[----:B------:R-:W-:Y:S02]  /*2740*/  UIMAD.WIDE.U32 UR12, UR51, UR16, URZ ;  /* 0x00000010330c72a5 */ /* 0x000fe4000f8e00ff */
[----:B------:R-:W-:-:S03]  /*2750*/  UIMAD.WIDE.U32 UR20, UR7, UR8, URZ ;  /* 0x00000008071472a5 */ /* 0x000fc6000f8e00ff */
[----:B------:R-:W-:Y:S01]  /*2760*/  UMOV UR10, UR11 ;  /* 0x0000000b000a7c82 */ /* 0x000fe20008000000 */
[----:B------:R-:W-:Y:S02]  /*2770*/  USHF.R.U32.HI UR4, URZ, UR22, UR4 ;  /* 0x00000016ff047299 */ /* 0x000fe40008011604 */
[----:B------:R-:W-:Y:S01]  /*2780*/  @UP3 USHF.R.U32.HI UR6, URZ, UR9, UR10 ;  /* 0x00000009ff063299 */ /* 0x000fe2000801160a */
[----:B------:R-:W-:Y:S01]  /*2790*/  UMOV UR12, UR13 ;  /* 0x0000000d000c7c82 */ /* 0x000fe20008000000 */
[----:B------:R-:W-:Y:S01]  /*27a0*/  UMOV UR20, UR21 ;  /* 0x0000001500147c82 */ /* 0x000fe20008000000 */
[----:B------:R-:W-:Y:S02]  /*27b0*/  USHF.R.U32.HI UR17, URZ, UR17, UR12 ;  /* 0x00000011ff117299 */ /* 0x000fe4000801160c */
[----:B------:R-:W-:Y:S02]  /*27c0*/  USEL UR4, UR50, UR4, !UP0 ;  /* 0x0000000432047287 */ /* 0x000fe4000c000000 */
[----:B------:R-:W-:-:S02]  /*27d0*/  @UP3 USHF.R.U32.HI UR7, URZ, UR9, UR20 ;  /* 0x00000009ff073299 */ /* 0x000fc40008011614 */
[----:B------:R-:W-:Y:S02]  /*27e0*/  UIMAD UR10, UR42, UR6, URZ ;  /* 0x000000062a0a72a4 */ /* 0x000fe4000f8e02ff */
[----:B------:R-:W-:Y:S02]  /*27f0*/  USEL UR6, UR51, UR17, !UP2 ;  /* 0x0000001133067287 */ /* 0x000fe4000d000000 */
[----:B------:R-:W-:Y:S02]  /*2800*/  UIMAD UR12, UR42, UR7, URZ ;  /* 0x000000072a0c72a4 */ /* 0x000fe4000f8e02ff */
[----:B------:R-:W-:Y:S02]  /*2810*/  UISETP.GE.AND UP0, UPT, UR4, UR10, UPT ;  /* 0x0000000a0400728c */ /* 0x000fe4000bf06270 */
[----:B------:R-:W-:Y:S02]  /*2820*/  UIMAD.WIDE.U32 UR10, UR4, UR8, URZ ;  /* 0x00000008040a72a5 */ /* 0x000fe4000f8e00ff */
[----:B------:R-:W-:-:S02]  /*2830*/  UISETP.GE.OR UP0, UPT, UR6, UR12, UP0 ;  /* 0x0000000c0600728c */ /* 0x000fc40008706670 */
[----:B------:R-:W-:Y:S02]  /*2840*/  UIMAD.WIDE.U32 UR12, UR6, UR8, URZ ;  /* 0x00000008060c72a5 */ /* 0x000fe4000f8e00ff */
[----:B------:R-:W-:Y:S01]  /*2850*/  UIADD3 UR12, UPT, UPT, -UR6, URZ, URZ ;  /* 0x000000ff060c7290 */ /* 0x000fe2000fffe1ff */
[----:B------:R-:W-:Y:S01]  /*2860*/  UMOV UR10, UR11 ;  /* 0x0000000b000a7c82 */ /* 0x000fe20008000000 */
[----:B------:R-:W-:Y:S02]  /*2870*/  UIADD3 UR11, UPT, UPT, -UR4, URZ, URZ ;  /* 0x000000ff040b7290 */ /* 0x000fe4000fffe1ff */
[----:B------:R-:W-:-:S03]  /*2880*/  USHF.R.U32.HI UR10, URZ, UR9, UR10 ;  /* 0x00000009ff0a7299 */ /* 0x000fc6000801160a */
[----:B------:R-:W-:Y:S01]  /*2890*/  @!UP0 UMOV UR8, UR13 ;  /* 0x0000000d00088c82 */ /* 0x000fe20008000000 */
[----:B------:R-:W-:Y:S02]  /*28a0*/  UIMAD UR11, UR18, UR11, UR50 ;  /* 0x0000000b120b72a4 */ /* 0x000fe4000f8e0232 */
[----:B------:R-:W-:Y:S02]  /*28b0*/  USEL UR10, UR4, UR10, !UP3 ;  /* 0x0000000a040a7287 */ /* 0x000fe4000d800000 */
[----:B------:R-:W-:Y:S02]  /*28c0*/  @!UP0 USHF.R.U32.HI UR8, URZ, UR9, UR8 ;  /* 0x00000009ff088299 */ /* 0x000fe40008011608 */
[----:B------:R-:W-:Y:S02]  /*28d0*/  UIADD3 UR9, UPT, UPT, -UR10, URZ, URZ ;  /* 0x000000ff0a097290 */ /* 0x000fe4000fffe1ff */
[----:B------:R-:W-:Y:S02]  /*28e0*/  @!UP0 USEL UR8, UR6, UR8, !UP3 ;  /* 0x0000000806088287 */ /* 0x000fe4000d800000 */
[----:B------:R-:W-:-:S02]  /*28f0*/  UIMAD UR9, UR42, UR9, UR4 ;  /* 0x000000092a0972a4 */ /* 0x000fc4000f8e0204 */
[----:B------:R-:W-:Y:S02]  /*2900*/  @!UP0 UIADD3 UR10, UPT, UPT, UR10, -UR8, URZ ;  /* 0x800000080a0a8290 */ /* 0x000fe4000fffe0ff */
[----:B------:R-:W-:Y:S02]  /*2910*/  @!UP0 UIMAD UR8, UR9, UR7, UR8 ;  /* 0x00000007090882a4 */ /* 0x000fe4000f8e0208 */
[----:B------:R-:W-:Y:S02]  /*2920*/  @!UP0 UIMAD UR4, UR42, UR10, UR6 ;  /* 0x0000000a2a0482a4 */ /* 0x000fe4000f8e0206 */
[----:B------:R-:W-:Y:S02]  /*2930*/  UIMAD UR7, UR14, UR12, UR51 ;  /* 0x0000000c0e0772a4 */ /* 0x000fe4000f8e0233 */
[----:B------:R-:W-:Y:S01]  /*2940*/  UIMAD UR50, UR4, UR18, UR11 ;  /* 0x00000012043272a4 */ /* 0x000fe2000f8e020b */
[----:B------:R-:W-:Y:S02]  /*2950*/  @!UP0 UMOV UR6, UR8 ;  /* 0x0000000800068c82 */ /* 0x000fe40008000000 */
[----:B------:R-:W-:-:S12]  /*2960*/  UIMAD UR51, UR6, UR14, UR7 ;  /* 0x0000000e063372a4 */ /* 0x000fd8000f8e0207 */
.L_x_44:
[----:B------:R-:W2:Y:S02]  /*2970*/  LDCU UR4, c[0x0][0xf30] ;  /* 0x0001e600ff0477ac */ /* 0x000ea40008000800 */
[----:B--2---:R-:W-:-:S09]  /*2980*/  UISETP.NE.AND UP0, UPT, UR4, 0x1, UPT ;  /* 0x000000010400788c */ /* 0x004fd2000bf05270 */
[----:B------:R-:W-:Y:S05]  /*2990*/  BRA.U UP0, `(.L_x_45) ;  /* 0x0000000100447547 */ /* 0x000fea000b800000 */
[----:B------:R-:W2:Y:S01]  /*29a0*/  LDCU.128 UR16, c[0x0][0xf10] ;  /* 0x0001e200ff1077ac */ /* 0x000ea20008000c00 */
[----:B------:R-:W4:Y:S01]  /*29b0*/  LDCU UR10, c[0x0][0xf0c] ;  /* 0x0001e180ff0a77ac */ /* 0x000f220008000800 */
[----:B------:R-:W1:Y:S01]  /*29c0*/  LDCU UR11, c[0x0][0xf20] ;  /* 0x0001e400ff0b77ac */ /* 0x000e620008000800 */
[----:B--2---:R-:W-:Y:S02]  /*29d0*/  UIMAD.WIDE.U32 UR8, UR51, UR16, URZ ;  /* 0x00000010330872a5 */ /* 0x004fe4000f8e00ff */
[----:B------:R-:W-:Y:S02]  /*29e0*/  UIMAD.WIDE.U32 UR6, UR50, UR19, URZ ;  /* 0x00000013320672a5 */ /* 0x000fe4000f8e00ff */
[----:B----4-:R-:W-:Y:S02]  /*29f0*/  UISETP.NE.AND UP2, UPT, UR10, 0x1, UPT ;  /* 0x000000010a00788c */ /* 0x010fe4000bf45270 */
[----:B------:R-:W-:Y:S01]  /*2a00*/  UISETP.NE.AND UP0, UPT, UR18, 0x1, UPT ;  /* 0x000000011200788c */ /* 0x000fe2000bf05270 */
[----:B------:R-:W-:-:S02]  /*2a10*/  UMOV UR8, UR9 ;  /* 0x0000000900087c82 */ /* 0x000fc40008000000 */
[----:B------:R-:W-:Y:S01]  /*2a20*/  UMOV UR4, UR7 ;  /* 0x0000000700047c82 */ /* 0x000fe20008000000 */
[----:B------:R-:W-:Y:S02]  /*2a30*/  USHF.R.U32.HI UR8, URZ, UR17, UR8 ;  /* 0x00000011ff087299 */ /* 0x000fe40008011608 */
[----:B-1----:R-:W-:Y:S02]  /*2a40*/  USHF.R.U32.HI UR4, URZ, UR11, UR4 ;  /* 0x0000000bff047299 */ /* 0x002fe40008011604 */
[----:B------:R-:W-:Y:S02]  /*2a50*/  USEL UR6, UR51, UR8, !UP2 ;  /* 0x0000000833067287 */ /* 0x000fe4000d000000 */
[----:B------:R-:W-:-:S04]  /*2a60*/  USEL UR4, UR50, UR4, !UP0 ;  /* 0x0000000432047287 */ /* 0x000fc8000c000000 */
[----:B------:R-:W-:Y:S02]  /*2a70*/  UIADD3 UR7, UPT, UPT, UR6, -UR4, URZ ;  /* 0x8000000406077290 */ /* 0x000fe4000fffe0ff */
[----:B------:R-:W-:Y:S02]  /*2a80*/  UIADD3 UR4, UPT, UPT, -UR6, UR4, URZ ;  /* 0x0000000406047290 */ /* 0x000fe4000fffe1ff */
[----:B------:R-:W-:Y:S02]  /*2a90*/  UIMAD UR50, UR7, UR18, UR50 ;  /* 0x00000012073272a4 */ /* 0x000fe4000f8e0232 */
[----:B------:R-:W-:-:S12]  /*2aa0*/  UIMAD UR51, UR4, UR10, UR51 ;  /* 0x0000000a043372a4 */ /* 0x000fd8000f8e0233 */
.L_x_45:
[----:B------:R-:W-:Y:S01]  /*2ab0*/  VIADD R11, R11, 0x1 ;  /* 0x000000010b0b7836 */ /* 0x000fe20000000000 */
[----:B------:R-:W-:Y:S01]  /*2ac0*/  R2UR UR4, R82 ;  /* 0x00000000520472ca */ /* 0x000fe200000e0000 */
[----:B------:R-:W-:Y:S01]  /*2ad0*/  UIADD3 UR28, UPT, UPT, UR51, UR63, URZ ;  /* 0x0000003f331c7290 */ /* 0x000fe2000fffe0ff */
[----:B------:R-:W-:Y:S02]  /*2ae0*/  PLOP3.LUT P2, PT, PT, PT, PT, 0x80, 0x8 ;  /* 0x000000000008781c */ /* 0x000fe40003f4f070 */
[----:B------:R-:W-:-:S04]  /*2af0*/  ISETP.NE.AND P0, PT, R11, 0x2, PT ;  /* 0x000000020b00780c */ /* 0x000fc80003f05270 */
[----:B------:R-:W-:Y:S02]  /*2b00*/  SEL R3, RZ, 0x1, P0 ;  /* 0x00000001ff037807 */ /* 0x000fe40000000000 */
[----:B------:R-:W-:Y:S02]  /*2b10*/  SEL R11, R11, RZ, P0 ;  /* 0x000000ff0b0b7207 */ /* 0x000fe40000000000 */
[----:B------:R-:W-:Y:S01]  /*2b20*/  LOP3.LUT R10, R10, R3, RZ, 0x3c, !PT ;  /* 0x000000030a0a7212 */ /* 0x000fe200078e3cff */
[----:B------:R-:W-:Y:S01]  /*2b30*/  UIADD3 UR12, UPT, UPT, UR50, UR4, URZ ;  /* 0x00000004320c7290 */ /* 0x000fe2000fffe0ff */
[----:B------:R-:W-:Y:S11]  /*2b40*/  BRA.U UP1, `(.L_x_46) ;  /* 0xffffffed01647547 */ /* 0x000ff6000b83ffff */
[----:B------:R-:W-:Y:S01]  /*2b50*/  UIADD3 UR7, UPT, UPT, UR5, 0x30, URZ ;  /* 0x0000003005077890 */ /* 0x000fe2000fffe0ff */
[----:B------:R-:W-:-:S03]  /*2b60*/  SHF.L.U32 R3, R12, 0x1f, RZ ;  /* 0x0000001f0c037819 */ /* 0x000fc600000006ff */
[----:B------:R-:W-:-:S09]  /*2b70*/  ULEA UR4, UR15, UR7, 0x3 ;  /* 0x000000070f047291 */ /* 0x000fd2000f8e18ff */
[----:B------:R-:W2:Y:S02]  /*2b80*/  SYNCS.PHASECHK.TRANS64.TRYWAIT P0, [UR4], R3 ;  /* 0x00000003ff0075a7 */ /* 0x000ea40008001104 */
[----:B--2---:R-:W-:Y:S05]  /*2b90*/  @!P0 BRA `(.L_x_47) ;  /* 0x0000007400bc8947 */ /* 0x004fea0003800000 */
.L_x_158:
[----:B------:R-:W-:-:S04]  /*2ba0*/  UIADD3 UR4, UPT, UPT, UR15, 0x1, URZ ;  /* 0x000000010f047890 */ /* 0x000fc8000fffe0ff */
[----:B------:R-:W-:-:S04]  /*2bb0*/  UISETP.NE.AND UP0, UPT, UR4, 0x6, UPT ;  /* 0x000000060400788c */ /* 0x000fc8000bf05270 */
[----:B------:R-:W-:Y:S02]  /*2bc0*/  USEL UR6, URZ, 0x1, UP0 ;  /* 0x00000001ff067887 */ /* 0x000fe40008000000 */
[----:B------:R-:W-:-:S04]  /*2bd0*/  USEL UR4, UR4, URZ, UP0 ;  /* 0x000000ff04047287 */ /* 0x000fc80008000000 */
[----:B------:R-:W-:Y:S01]  /*2be0*/  ULEA UR5, UR4, UR7, 0x3 ;  /* 0x0000000704057291 */ /* 0x000fe2000f8e18ff */
[----:B------:R-:W-:-:S04]  /*2bf0*/  LOP3.LUT R2, R12, UR6, RZ, 0x3c, !PT ;  /* 0x000000060c027c12 */ /* 0x000fc8000f8e3cff */
[----:B-1----:R-:W-:-:S04]  /*2c00*/  SHF.L.U32 R3, R2, 0x1f, RZ ;  /* 0x0000001f02037819 */ /* 0x002fc800000006ff */
[----:B------:R-:W1:Y:S02]  /*2c10*/  SYNCS.PHASECHK.TRANS64.TRYWAIT P0, [UR5], R3 ;  /* 0x00000003ff0075a7 */ /* 0x000e640008001105 */
[----:B-1----:R-:W-:Y:S05]  /*2c20*/  @!P0 BRA `(.L_x_48) ;  /* 0x0000007400b08947 */ /* 0x002fea0003800000 */
.L_x_160:
        /* <DEDUP_REMOVED lines=9> */
.L_x_162:
        /* <DEDUP_REMOVED lines=9> */
.L_x_164:
        /* <DEDUP_REMOVED lines=9> */
.L_x_166:
[----:B------:R-:W-:-:S04]  /*2de0*/  UIADD3 UR4, UPT, UPT, UR4, 0x1, URZ ;  /* 0x0000000104047890 */ /* 0x000fc8000fffe0ff */
[----:B------:R-:W-:-:S04]  /*2df0*/  UISETP.NE.AND UP0, UPT, UR4, 0x6, UPT ;  /* 0x000000060400788c */ /* 0x000fc8000bf05270 */
[----:B------:R-:W-:Y:S02]  /*2e00*/  USEL UR5, URZ, 0x1, UP0 ;  /* 0x00000001ff057887 */ /* 0x000fe40008000000 */
[----:B------:R-:W-:-:S04]  /*2e10*/  USEL UR4, UR4, URZ, UP0 ;  /* 0x000000ff04047287 */ /* 0x000fc80008000000 */
[----:B------:R-:W-:Y:S01]  /*2e20*/  ULEA UR4, UR4, UR7, 0x3 ;  /* 0x0000000704047291 */ /* 0x000fe2000f8e18ff */
[----:B-1----:R-:W-:-:S04]  /*2e30*/  LOP3.LUT R3, R2, UR5, RZ, 0x3c, !PT ;  /* 0x0000000502037c12 */ /* 0x002fc8000f8e3cff */
[----:B------:R-:W-:Y:S01]  /*2e40*/  SHF.L.U32 R3, R3, 0x1f, RZ ;  /* 0x0000001f03037819 */ /* 0x000fe200000006ff */
[----:B------:R-:W-:-:S07]  /*2e50*/  IMAD.U32 R0, RZ, RZ, UR4 ;  /* 0x00000004ff007e24 */ /* 0x000fce000f8e00ff */
.L_x_52:
[----:B-1----:R1:W2:Y:S02]  /*2e60*/  SYNCS.PHASECHK.TRANS64.TRYWAIT P0, [R0+URZ], R3 ;  /* 0x00000003000075a7 */ /* 0x0022a400080011ff */
[----:B--2---:R-:W-:Y:S05]  /*2e70*/  @!P0 NANOSLEEP.SYNCS 0x989680 ;  /* 0x009896800000895d */ /* 0x004fea0003900000 */
[----:B------:R-:W2:Y:S02]  /*2e80*/  @!P0 SYNCS.PHASECHK.TRANS64 P0, [R0+URZ], R3 ;  /* 0x00000003000085a7 */ /* 0x000ea400080010ff */
[----:B--2---:R-:W-:Y:S05]  /*2e90*/  @P0 EXIT ;  /* 0x000000000000094d */ /* 0x004fea0003800000 */
[----:B------:R-:W-:Y:S05]  /*2ea0*/  BRA `(.L_x_52) ;  /* 0xfffffffc00ec7947 */ /* 0x000fea000383ffff */
.L_x_22:
[----:B------:R-:W-:-:S04]  /*2eb0*/  UISETP.NE.AND UP0, UPT, UR52, URZ, UPT ;  /* 0x000000ff3400728c */ /* 0x000fc8000bf05270 */
[----:B------:R-:W-:-:S09]  /*2ec0*/  UISETP.NE.OR UP0, UPT, UR20, 0x1, UP0 ;  /* 0x000000011400788c */ /* 0x000fd20008705670 */
[----:B------:R-:W-:Y:S05]  /*2ed0*/  BRA.U UP0, `(.L_x_53) ;  /* 0x0000000500487547 */ /* 0x000fea000b800000 */
[----:B------:R-:W-:Y:S01]  /*2ee0*/  ISETP.GE.U32.AND P2, PT, R0, 0x2, PT ;  /* 0x000000020000780c */ /* 0x000fe20003f46070 */
[----:B------:R-:W-:Y:S01]  /*2ef0*/  IMAD.MOV.U32 R12, RZ, RZ, 0x1 ;  /* 0x00000001ff0c7424 */ /* 0x000fe200078e00ff */
[----:B------:R-:W-:Y:S02]  /*2f00*/  CS2R R10, SRZ ;  /* 0x00000000000a7805 */ /* 0x000fe4000001ff00 */
[----:B------:R-:W-:Y:S01]  /*2f10*/  CS2R R8, SRZ ;  /* 0x0000000000087805 */ /* 0x000fe2000001ff00 */
[----:B------:R-:W-:Y:S01]  /*2f20*/  UMOV UR6, 0x400 ;  /* 0x0000040000067882 */ /* 0x000fe20000000000 */
[----:B------:R-:W-:Y:S01]  /*2f30*/  UMOV UR5, URZ ;  /* 0x000000ff00057c82 */ /* 0x000fe20008000000 */
[----:B------:R-:W-:-:S12]  /*2f40*/  ULEA UR6, UR52, UR6, 0x18 ;  /* 0x0000000634067291 */ /* 0x000fd8000f8ec0ff */
.L_x_57:
[----:B------:R-:W-:Y:S02]  /*2f50*/  LEA R2, R8, UR6, 0x3 ;  /* 0x0000000608027c11 */ /* 0x000fe4000f8e18ff */
[----:B------:R-:W-:-:S03]  /*2f60*/  SHF.L.U32 R5, R9, 0x1f, RZ ;  /* 0x0000001f09057819 */ /* 0x000fc600000006ff */
[----:B------:R-:W-:Y:S01]  /*2f70*/  VIADD R4, R2, 0x100 ;  /* 0x0000010002047836 */ /* 0x000fe20000000000 */
[----:B------:R-:W1:Y:S02]  /*2f80*/  SYNCS.PHASECHK.TRANS64.TRYWAIT P0, [R2+URZ+0xf0], R5 ;  /* 0x0000f005020075a7 */ /* 0x000e6400080011ff */
[----:B-1----:R-:W-:Y:S05]  /*2f90*/  @!P0 BRA `(.L_x_54) ;  /* 0x0000007400348947 */ /* 0x002fea0003800000 */
.L_x_167:
[----:B------:R-:W-:Y:S01]  /*2fa0*/  ULEA UR4, UR5, UR6, 0x3 ;  /* 0x0000000605047291 */ /* 0x000fe2000f8e18ff */
[----:B------:R-:W-:Y:S02]  /*2fb0*/  PRMT R4, RZ, 0x654, R4 ;  /* 0x00000654ff047816 */ /* 0x000fe40000000004 */
[----:B-1----:R-:W-:Y:S01]  /*2fc0*/  SHF.L.U32 R5, R12, 0x1f, RZ ;  /* 0x0000001f0c057819 */ /* 0x002fe200000006ff */
[----:B------:R-:W-:Y:S01]  /*2fd0*/  UIADD3 UR7, UPT, UPT, UR4, 0xb0, URZ ;  /* 0x000000b004077890 */ /* 0x000fe2000fffe0ff */
[----:B------:R1:W-:Y:S05]  /*2fe0*/  SYNCS.ARRIVE.TRANS64.RED.A1T0 RZ, [R4+URZ], RZ ;  /* 0x000000ff04ff79a7 */ /* 0x0003ea00081004ff */
[----:B------:R-:W-:Y:S01]  /*2ff0*/  IMAD.U32 R7, RZ, RZ, UR7 ;  /* 0x00000007ff077e24 */ /* 0x000fe2000f8e00ff */
[----:B------:R-:W2:Y:S04]  /*3000*/  SYNCS.PHASECHK.TRANS64.TRYWAIT P0, [UR4+0xc0], R5 ;  /* 0x0000c005ff0075a7 */ /* 0x000ea80008001104 */
[----:B------:R-:W-:Y:S01]  /*3010*/  PRMT R6, R0, 0x654, R7 ;  /* 0x0000065400067816 */ /* 0x000fe20000000007 */
[----:B-1----:R-:W-:Y:S01]  /*3020*/  @!P2 IMAD.MOV.U32 R4, RZ, RZ, 0x10 ;  /* 0x00000010ff04a424 */ /* 0x002fe200078e00ff */
[----:B--2---:R-:W-:Y:S06]  /*3030*/  @!P0 BRA `(.L_x_55) ;  /* 0x0000007400208947 */ /* 0x004fec0003800000 */
.L_x_169:
[----:B------:R-:W-:Y:S01]  /*3040*/  ULEA UR8, UR5, UR6, 0x4 ;  /* 0x0000000605087291 */ /* 0x000fe2000f8e20ff */
[----:B------:R-:W-:Y:S01]  /*3050*/  SEL R3, R6, R3, !P2 ;  /* 0x0000000306037207 */ /* 0x000fe20005000000 */
[----:B------:R-:W-:Y:S01]  /*3060*/  UIADD3 UR9, UPT, UPT, UR4, 0xb0, URZ ;  /* 0x000000b004097890 */ /* 0x000fe2000fffe0ff */
[----:B-1----:R-:W-:Y:S01]  /*3070*/  LEA R2, R11, UR6, 0x3 ;  /* 0x000000060b027c11 */ /* 0x002fe2000f8e18ff */
[----:B------:R-:W-:Y:S01]  /*3080*/  UIADD3 UR8, UPT, UPT, UR8, 0x120, URZ ;  /* 0x0000012008087890 */ /* 0x000fe2000fffe0ff */
[----:B------:R-:W-:Y:S01]  /*3090*/  SHF.L.U32 R5, R10, 0x1f, RZ ;  /* 0x0000001f0a057819 */ /* 0x000fe200000006ff */
[----:B------:R1:W-:Y:S01]  /*30a0*/  @!P2 SYNCS.ARRIVE.TRANS64.RED RZ, [R3+URZ], R4 ;  /* 0x0000000403ffa9a7 */ /* 0x0003e200080004ff */
[----:B------:R-:W-:Y:S01]  /*30b0*/  UIADD3 UR4, UPT, UPT, UR5, 0x1, URZ ;  /* 0x0000000105047890 */ /* 0x000fe2000fffe0ff */
[----:B------:R-:W-:-:S03]  /*30c0*/  VIADD R8, R8, 0x1 ;  /* 0x0000000108087836 */ /* 0x000fc60000000000 */
[----:B------:R-:W-:Y:S02]  /*30d0*/  UISETP.NE.AND UP0, UPT, UR4, 0x2, UPT ;  /* 0x000000020400788c */ /* 0x000fe4000bf05270 */
[----:B------:R-:W-:Y:S06]  /*30e0*/  UGETNEXTWORKID.BROADCAST [UR8], [UR9] ;  /* 0x00000000080073ca */ /* 0x000fec0008000100 */
[----:B------:R-:W-:Y:S01]  /*30f0*/  USEL UR7, URZ, 0x1, UP0 ;  /* 0x00000001ff077887 */ /* 0x000fe20008000000 */
[----:B------:R-:W-:Y:S01]  /*3100*/  ISETP.NE.AND P0, PT, R8, 0x2, PT ;  /* 0x000000020800780c */ /* 0x000fe20003f05270 */
[----:B------:R-:W-:Y:S01]  /*3110*/  USEL UR5, UR4, URZ, UP0 ;  /* 0x000000ff04057287 */ /* 0x000fe20008000000 */
[----:B------:R-:W2:Y:S03]  /*3120*/  SYNCS.PHASECHK.TRANS64.TRYWAIT P1, [R2+URZ+0xb0], R5 ;  /* 0x0000b005020075a7 */ /* 0x000ea600080211ff */
[----:B------:R-:W-:Y:S01]  /*3130*/  LOP3.LUT R12, R12, UR7, RZ, 0x3c, !PT ;  /* 0x000000070c0c7c12 */ /* 0x000fe2000f8e3cff */
[----:B-12---:R-:W-:Y:S07]  /*3140*/  @!P1 BRA `(.L_x_56) ;  /* 0x0000007000f49947 */ /* 0x006fee0003800000 */
.L_x_170:
[C---:B------:R-:W-:Y:S01]  /*3150*/  LEA R4, R11.reuse, UR6, 0x4 ;  /* 0x000000060b047c11 */ /* 0x040fe2000f8e20ff */
[----:B-1----:R-:W-:Y:S01]  /*3160*/  VIADD R2, R2, 0xc0 ;  /* 0x000000c002027836 */ /* 0x002fe20000000000 */
[----:B------:R-:W-:Y:S01]  /*3170*/  SEL R8, R8, RZ, P0 ;  /* 0x000000ff08087207 */ /* 0x000fe20000000000 */
[----:B------:R-:W-:-:S03]  /*3180*/  VIADD R11, R11, 0x1 ;  /* 0x000000010b0b7836 */ /* 0x000fc60000000000 */
[----:B------:R-:W1:Y:S01]  /*3190*/  LDS.128 R4, [R4+0x120] ;  /* 0x0001200004047984 */ /* 0x000e620000000c00 */
[----:B------:R-:W-:Y:S02]  /*31a0*/  PRMT R2, RZ, 0x654, R2 ;  /* 0x00000654ff027816 */ /* 0x000fe40000000002 */
[C---:B------:R-:W-:Y:S01]  /*31b0*/  ISETP.NE.AND P1, PT, R11.reuse, 0x2, PT ;  /* 0x000000020b00780c */ /* 0x040fe20003f25270 */
[----:B------:R-:W-:Y:S01]  /*31c0*/  @!PT LDS RZ, [RZ] ;  /* 0x00000000fffff984 */ /* 0x000fe20000000800 */
[----:B------:R-:W-:Y:S01]  /*31d0*/  @!PT LDS RZ, [RZ] ;  /* 0x00000000fffff984 */ /* 0x000fe20000000800 */
[----:B------:R-:W-:Y:S01]  /*31e0*/  @!PT LDS RZ, [RZ] ;  /* 0x00000000fffff984 */ /* 0x000fe20000000800 */
[----:B------:R-:W-:Y:S01]  /*31f0*/  @!PT LDS RZ, [RZ] ;  /* 0x00000000fffff984 */ /* 0x000fe20000000800 */
[----:B------:R2:W-:Y:S06]  /*3200*/  MEMBAR.ALL.CTA ;  /* 0x0000000000007992 */ /* 0x0005ec0000008000 */
[----:B--2---:R-:W2:Y:S01]  /*3210*/  FENCE.VIEW.ASYNC.S ;  /* 0x00000000000073c6 */ /* 0x004ea20000000000 */
[----:B------:R-:W-:Y:S01]  /*3220*/  SEL R11, R11, RZ, P1 ;  /* 0x000000ff0b0b7207 */ /* 0x000fe20000800000 */
[----:B--2---:R2:W-:Y:S01]  /*3230*/  SYNCS.ARRIVE.TRANS64.RED.A1T0 RZ, [R2+URZ], RZ ;  /* 0x000000ff02ff79a7 */ /* 0x0045e200081004ff */
[----:B-1----:R-:W-:-:S02]  /*3240*/  LOP3.LUT P3, RZ, R6, 0x1, RZ, 0xc0, !PT ;  /* 0x0000000106ff7812 */ /* 0x002fc4000786c0ff */
[----:B------:R-:W-:-:S04]  /*3250*/  SEL R5, RZ, 0x1, P1 ;  /* 0x00000001ff057807 */ /* 0x000fc80000800000 */
[----:B------:R-:W-:Y:S02]  /*3260*/  LOP3.LUT R10, R10, R5, RZ, 0x3c, !PT ;  /* 0x000000050a0a7212 */ /* 0x000fe400078e3cff */
[----:B--2---:R-:W-:-:S04]  /*3270*/  SEL R2, RZ, 0x1, P0 ;  /* 0x00000001ff027807 */ /* 0x004fc80000000000 */
[----:B------:R-:W-:Y:S01]  /*3280*/  LOP3.LUT R9, R9, R2, RZ, 0x3c, !PT ;  /* 0x0000000209097212 */ /* 0x000fe200078e3cff */
[----:B------:R-:W-:Y:S06]  /*3290*/  @P3 BRA `(.L_x_57) ;  /* 0xfffffffc002c3947 */ /* 0x000fec000383ffff */
[----:B------:R-:W-:Y:S01]  /*32a0*/  ULEA UR4, UR5, UR6, 0x3 ;  /* 0x0000000605047291 */ /* 0x000fe2000f8e18ff */
[----:B------:R-:W-:-:S08]  /*32b0*/  SHF.L.U32 R3, R12, 0x1f, RZ ;  /* 0x0000001f0c037819 */ /* 0x000fd000000006ff */
[----:B------:R-:W1:Y:S02]  /*32c0*/  SYNCS.PHASECHK.TRANS64 P0, [UR4+0xc0], R3 ;  /* 0x0000c003ff0075a7 */ /* 0x000e640008001004 */
[----:B-1----:R-:W-:Y:S05]  /*32d0*/  @P0 BRA `(.L_x_58) ;  /* 0x0000000000080947 */ /* 0x002fea0003800000 */
[----:B------:R-:W1:Y:S02]  /*32e0*/  SYNCS.PHASECHK.TRANS64.TRYWAIT P0, [UR4+0xc0], R3 ;  /* 0x0000c003ff0075a7 */ /* 0x000e640008001104 */
[----:B-1----:R-:W-:Y:S05]  /*32f0*/  @!P0 BRA `(.L_x_59) ;  /* 0x00000070009c8947 */ /* 0x002fea0003800000 */
.L_x_58:
[----:B------:R-:W-:-:S04]  /*3300*/  UIADD3 UR7, UPT, UPT, UR5, 0x1, URZ ;  /* 0x0000000105077890 */ /* 0x000fc8000fffe0ff */
[----:B------:R-:W-:-:S04]  /*3310*/  UISETP.NE.AND UP0, UPT, UR7, 0x2, UPT ;  /* 0x000000020700788c */ /* 0x000fc8000bf05270 */
[----:B------:R-:W-:Y:S02]  /*3320*/  USEL UR8, URZ, 0x1, UP0 ;  /* 0x00000001ff087887 */ /* 0x000fe40008000000 */
[----:B------:R-:W-:-:S04]  /*3330*/  USEL UR7, UR7, URZ, UP0 ;  /* 0x000000ff07077287 */ /* 0x000fc80008000000 */
[----:B------:R-:W-:Y:S01]  /*3340*/  ULEA UR7, UR7, UR6, 0x3 ;  /* 0x0000000607077291 */ /* 0x000fe2000f8e18ff */
[----:B-1----:R-:W-:-:S04]  /*3350*/  LOP3.LUT R3, R12, UR8, RZ, 0x3c, !PT ;  /* 0x000000080c037c12 */ /* 0x002fc8000f8e3cff */
[----:B------:R-:W-:-:S04]  /*3360*/  SHF.L.U32 R0, R3, 0x1f, RZ ;  /* 0x0000001f03007819 */ /* 0x000fc800000006ff */
[----:B------:R-:W1:Y:S02]  /*3370*/  SYNCS.PHASECHK.TRANS64 P0, [UR7+0xc0], R0 ;  /* 0x0000c000ff0075a7 */ /* 0x000e640008001007 */
[----:B-1----:R-:W-:Y:S05]  /*3380*/  @P0 EXIT ;  /* 0x000000000000094d */ /* 0x002fea0003800000 */
[----:B------:R-:W-:Y:S02]  /*3390*/  SHF.L.U32 R3, R3, 0x1f, RZ ;  /* 0x0000001f03037819 */ /* 0x000fe400000006ff */
[----:B------:R-:W-:-:S07]  /*33a0*/  MOV R0, UR7 ;  /* 0x0000000700007c02 */ /* 0x000fce0008000f00 */
.L_x_60:
[----:B-1----:R1:W2:Y:S02]  /*33b0*/  SYNCS.PHASECHK.TRANS64.TRYWAIT P0, [R0+URZ+0xc0], R3 ;  /* 0x0000c003000075a7 */ /* 0x0022a400080011ff */
[----:B--2---:R-:W-:Y:S05]  /*33c0*/  @!P0 NANOSLEEP.SYNCS 0x989680 ;  /* 0x009896800000895d */ /* 0x004fea0003900000 */
[----:B------:R-:W2:Y:S02]  /*33d0*/  @!P0 SYNCS.PHASECHK.TRANS64 P0, [R0+URZ+0xc0], R3 ;  /* 0x0000c003000085a7 */ /* 0x000ea400080010ff */
[----:B--2---:R-:W-:Y:S05]  /*33e0*/  @P0 EXIT ;  /* 0x000000000000094d */ /* 0x004fea0003800000 */
[----:B------:R-:W-:Y:S05]  /*33f0*/  BRA `(.L_x_60) ;  /* 0xfffffffc00ec7947 */ /* 0x000fea000383ffff */
.L_x_53:
[----:B------:R-:W-:Y:S05]  /*3400*/  BRA.U UP5, `(.L_x_61) ;  /* 0x0000001505947547 */ /* 0x000fea000b800000 */
[----:B------:R-:W-:Y:S01]  /*3410*/  UMOV UR4, 0x40 ;  /* 0x0000004000047882 */ /* 0x000fe20000000000 */
[----:B------:R-:W-:Y:S01]  /*3420*/  NOP ;  /* 0x0000000000007918 */ /* 0x000fe20000000000 */
[----:B------:R-:W-:Y:S01]  /*3430*/  ULEA UR5, UR52, UR4, 0x18 ;  /* 0x0000000434057291 */ /* 0x000fe2000f8ec0ff */
[----:B------:R-:W-:Y:S02]  /*3440*/  UMOV UR6, 0x400 ;  /* 0x0000040000067882 */ /* 0x000fe40000000000 */
[----:B------:R-:W-:-:S06]  /*3450*/  ULEA UR6, UR52, UR6, 0x18 ;  /* 0x0000000634067291 */ /* 0x000fcc000f8ec0ff */
[----:B------:R-:W1:Y:S02]  /*3460*/  LDS.U8 R0, [UR5+0x1c] ;  /* 0x00001c05ff007984 */ /* 0x000e640008000000 */
[----:B-1----:R-:W-:-:S13]  /*3470*/  ISETP.NE.AND P0, PT, R0, RZ, PT ;  /* 0x000000ff0000720c */ /* 0x002fda0003f05270 */
[----:B------:R-:W-:Y:S05]  /*3480*/  @P0 BRA `(.L_x_62) ;  /* 0x0000000400080947 */ /* 0x000fea0003800000 */
[----:B------:R-:W-:Y:S02]  /*3490*/  UISETP.NE.U32.AND UP1, UPT, UR71, 0x1, UPT ;  /* 0x000000014700788c */ /* 0x000fe4000bf25070 */
[----:B------:R-:W-:-:S07]  /*34a0*/  UIADD3 UR7, UPT, UPT, UR5, 0x8, URZ ;  /* 0x0000000805077890 */ /* 0x000fce000fffe0ff */
[----:B------:R-:W-:Y:S05]  /*34b0*/  BRA.U !UP1, `(.L_x_63) ;  /* 0x00000001099c7547 */ /* 0x000fea000b800000 */
[----:B------:R-:W-:Y:S01]  /*34c0*/  ELECT P0, URZ, PT ;  /* 0x0000000000ff782f */ /* 0x000fe20003800000 */
[----:B------:R-:W-:-:S12]  /*34d0*/  BSSY B0, `(.L_x_63) ;  /* 0x0000025000007945 */ /* 0x000fd80003800000 */
[----:B------:R-:W-:Y:S05]  /*34e0*/  @!P0 BRA `(.L_x_64) ;  /* 0x00000000008c8947 */ /* 0x000fea0003800000 */
[----:B------:R-:W-:-:S05]  /*34f0*/  UMOV UR4, 0x10 ;  /* 0x0000001000047882 */ /* 0x000fca0000000000 */
[----:B------:R-:W-:Y:S04]  /*3500*/  DEPBAR.LE SB1, 0x36 ;  /* 0x00009d800000791a */ /* 0x000fe80000000000 */
[----:B------:R-:W1:Y:S02]  /*3510*/  UTCATOMSWS.2CTA.FIND_AND_SET.ALIGN UP0, UR4, UR4 ;  /* 0x00000004000475e3 */ /* 0x000e640008200800 */
[----:B-1----:R-:W-:Y:S01]  /*3520*/  MOV R11, UR4 ;  /* 0x00000004000b7c02 */ /* 0x002fe20008000f00 */
[----:B------:R-:W-:Y:S06]  /*3530*/  BRA.U UP0, `(.L_x_65) ;  /* 0x0000000100187547 */ /* 0x000fec000b800000 */
.L_x_66:
[----:B------:R-:W-:Y:S05]  /*3540*/  NANOSLEEP 0x64 ;  /* 0x000000640000795d */ /* 0x000fea0003800000 */
[----:B------:R-:W-:-:S05]  /*3550*/  UMOV UR4, 0x10 ;  /* 0x0000001000047882 */ /* 0x000fca0000000000 */
[----:B------:R-:W-:Y:S04]  /*3560*/  DEPBAR.LE SB1, 0x36 ;  /* 0x00009d800000791a */ /* 0x000fe80000000000 */
[----:B------:R-:W1:Y:S02]  /*3570*/  UTCATOMSWS.2CTA.FIND_AND_SET.ALIGN UP0, UR4, UR4 ;  /* 0x00000004000475e3 */ /* 0x000e640008200800 */
[----:B-1----:R-:W-:Y:S01]  /*3580*/  MOV R11, UR4 ;  /* 0x00000004000b7c02 */ /* 0x002fe20008000f00 */
[----:B------:R-:W-:Y:S05]  /*3590*/  BRA.U !UP0, `(.L_x_66) ;  /* 0xfffffffd08e87547 */ /* 0x000fea000b83ffff */
.L_x_65:
[----:B------:R-:W1:Y:S01]  /*35a0*/  LDS R7, [UR5+0x10] ;  /* 0x00001005ff077984 */ /* 0x000e620008000800 */
[----:B------:R-:W-:Y:S01]  /*35b0*/  IMAD.U32 R5, RZ, RZ, UR6 ;  /* 0x00000006ff057e24 */ /* 0x000fe2000f8e00ff */
[----:B------:R-:W-:-:S03]  /*35c0*/  MOV R4, UR70 ;  /* 0x0000004600047c02 */ /* 0x000fc60008000f00 */
[----:B------:R-:W-:Y:S01]  /*35d0*/  VIADD R5, R5, 0x140 ;  /* 0x0000014005057836 */ /* 0x000fe20000000000 */
[----:B-1----:R-:W-:-:S04]  /*35e0*/  SHF.L.U32 R7, R7, 0x1f, RZ ;  /* 0x0000001f07077819 */ /* 0x002fc800000006ff */
[----:B------:R-:W1:Y:S02]  /*35f0*/  SYNCS.PHASECHK.TRANS64.TRYWAIT P0, [UR5+0x8], R7 ;  /* 0x00000807ff0075a7 */ /* 0x000e640008001105 */
[----:B-1----:R-:W-:Y:S05]  /*3600*/  @P0 BRA `(.L_x_67) ;  /* 0x0000000000080947 */ /* 0x002fea0003800000 */
[----:B------:R-:W1:Y:S02]  /*3610*/  SYNCS.PHASECHK.TRANS64.TRYWAIT P0, [UR5+0x8], R7 ;  /* 0x00000807ff0075a7 */ /* 0x000e640008001105 */
[----:B-1----:R-:W-:Y:S05]  /*3620*/  @!P0 BRA `(.L_x_68) ;  /* 0x0000006c00e88947 */ /* 0x002fea0003800000 */
.L_x_67:
[----:B-1----:R-:W-:Y:S01]  /*3630*/  HFMA2 R0, -RZ, RZ, 0, 5.9604644775390625e-08 ;  /* 0x00000001ff007431 */ /* 0x002fe200000001ff */
[----:B------:R-:W-:Y:S01]  /*3640*/  UPRMT UR4, UR70, 0x654, UR7 ;  /* 0x0000065446047896 */ /* 0x000fe20008000007 */
[----:B------:R-:W-:Y:S01]  /*3650*/  IMAD.MOV.U32 R8, RZ, RZ, 0xffff ;  /* 0x0000ffffff087424 */ /* 0x000fe200078e00ff */
[----:B------:R-:W-:Y:S01]  /*3660*/  PRMT R4, R4, 0x654, R5 ;  /* 0x0000065404047816 */ /* 0x000fe20000000005 */
[----:B------:R-:W-:Y:S02]  /*3670*/  IMAD.MOV.U32 R6, RZ, RZ, 0x4 ;  /* 0x00000004ff067424 */ /* 0x000fe400078e00ff */
[----:B------:R-:W-:Y:S01]  /*3680*/  IMAD.SHL.U32 R9, R11, 0x20, RZ ;  /* 0x000000200b097824 */ /* 0x000fe200078e00ff */
[----:B------:R-:W-:Y:S02]  /*3690*/  MOV R5, UR4 ;  /* 0x0000000400057c02 */ /* 0x000fe40008000f00 */
[-C--:B------:R-:W-:Y:S01]  /*36a0*/  SHF.L.U32 R8, R8, R11.reuse, RZ ;  /* 0x0000000b08087219 */ /* 0x080fe200000006ff */
[----:B------:R1:W-:Y:S01]  /*36b0*/  SYNCS.ARRIVE.TRANS64.RED RZ, [UR4], R6 ;  /* 0x00000006ffff79a7 */ /* 0x0003e20008000404 */
[----:B------:R-:W-:Y:S01]  /*36c0*/  SHF.L.U32 R7, R0, R11, RZ ;  /* 0x0000000b00077219 */ /* 0x000fe200000006ff */
[----:B------:R1:W-:Y:S04]  /*36d0*/  STS [UR6+0x140], R9 ;  /* 0x00014009ff007988 */ /* 0x0003e80008000806 */
[----:B------:R1:W-:Y:S04]  /*36e0*/  STAS [R4.64], R11 ;  /* 0x0000000b04007dbd */ /* 0x0003e8000c0008ff */
[----:B------:R1:W-:Y:S04]  /*36f0*/  ATOMS.OR RZ, [UR5+0x14], R8 ;  /* 0x00001408ffff798c */ /* 0x0003e8000b000005 */
[----:B------:R1:W-:Y:S04]  /*3700*/  ATOMS.OR RZ, [UR5+0x18], R7 ;  /* 0x00001807ffff798c */ /* 0x0003e8000b000005 */
[----:B------:R1:W-:Y:S02]  /*3710*/  ATOMS.XOR RZ, [UR5+0x10], R0 ;  /* 0x00001000ffff798c */ /* 0x0003e4000b800005 */
.L_x_64:
[----:B------:R-:W-:Y:S05]  /*3720*/  BSYNC B0 ;  /* 0x0000000000007941 */ /* 0x000fea0003800000 */
.L_x_63:
[----:B------:R-:W-:Y:S05]  /*3730*/  BRA.U UP1, `(.L_x_69) ;  /* 0x00000001016c7547 */ /* 0x000fea000b800000 */
[----:B------:R-:W-:-:S03]  /*3740*/  UMOV UR4, 0xffffffff ;  /* 0xffffffff00047882 */ /* 0x000fc60000000000 */
[----:B------:R-:W-:Y:S05]  /*3750*/  BRA.DIV UR4, `(.L_x_70) ;  /* 0x0000006e04b47947 */ /* 0x000fea000b800000 */
[----:B------:R-:W-:-:S13]  /*3760*/  ELECT P0, URZ, PT ;  /* 0x0000000000ff782f */ /* 0x000fda0003800000 */
.L_x_174:
[----:B------:R-:W-:Y:S05]  /*3770*/  @!P0 BRA `(.L_x_69) ;  /* 0x00000000005c8947 */ /* 0x000fea0003800000 */
[----:B-1----:R-:W1:Y:S02]  /*3780*/  LDS R5, [UR5+0x10] ;  /* 0x00001005ff057984 */ /* 0x002e640008000800 */
[----:B-1----:R-:W-:-:S04]  /*3790*/  SHF.L.U32 R5, R5, 0x1f, RZ ;  /* 0x0000001f05057819 */ /* 0x002fc800000006ff */
[----:B------:R-:W1:Y:S02]  /*37a0*/  SYNCS.PHASECHK.TRANS64.TRYWAIT P0, [UR5+0x8], R5 ;  /* 0x00000805ff0075a7 */ /* 0x000e640008001105 */
[----:B-1----:R-:W-:Y:S05]  /*37b0*/  @P0 BRA `(.L_x_71) ;  /* 0x0000000000080947 */ /* 0x002fea0003800000 */
[----:B------:R-:W1:Y:S02]  /*37c0*/  SYNCS.PHASECHK.TRANS64.TRYWAIT P0, [UR5+0x8], R5 ;  /* 0x00000805ff0075a7 */ /* 0x000e640008001105 */
[----:B-1----:R-:W-:Y:S05]  /*37d0*/  @!P0 BRA `(.L_x_72) ;  /* 0x0000006c00b88947 */ /* 0x002fea0003800000 */
.L_x_71:
[----:B------:R-:W2:Y:S01]  /*37e0*/  LDS R7, [UR6+0x140] ;  /* 0x00014006ff077984 */ /* 0x000ea20008000800 */
[----:B-1----:R-:W-:Y:S02]  /*37f0*/  HFMA2 R0, -RZ, RZ, 0, 5.9604644775390625e-08 ;  /* 0x00000001ff007431 */ /* 0x002fe400000001ff */
[----:B------:R-:W-:Y:S01]  /*3800*/  IMAD.MOV.U32 R4, RZ, RZ, 0xffff ;  /* 0x0000ffffff047424 */ /* 0x000fe200078e00ff */
[----:B------:R-:W-:Y:S01]  /*3810*/  UPRMT UR4, UR70, 0x654, UR7 ;  /* 0x0000065446047896 */ /* 0x000fe20008000007 */
[----:B--2---:R-:W-:-:S03]  /*3820*/  IMAD.SHL.U32 R5, R7, 0x20, RZ ;  /* 0x0000002007057824 */ /* 0x004fc600078e00ff */
[-C--:B------:R-:W-:Y:S02]  /*3830*/  SHF.L.U32 R4, R4, R7.reuse, RZ ;  /* 0x0000000704047219 */ /* 0x080fe400000006ff */
[----:B------:R-:W-:Y:S01]  /*3840*/  SHF.L.U32 R7, R0, R7, RZ ;  /* 0x0000000700077219 */ /* 0x000fe200000006ff */
[----:B------:R2:W-:Y:S04]  /*3850*/  STS [UR6+0x140], R5 ;  /* 0x00014005ff007988 */ /* 0x0005e80008000806 */
[----:B------:R2:W-:Y:S04]  /*3860*/  ATOMS.OR RZ, [UR5+0x14], R4 ;  /* 0x00001404ffff798c */ /* 0x0005e8000b000005 */
[----:B------:R2:W-:Y:S01]  /*3870*/  ATOMS.OR RZ, [UR5+0x18], R7 ;  /* 0x00001807ffff798c */ /* 0x0005e2000b000005 */
[----:B------:R-:W-:Y:S03]  /*3880*/  SYNCS.ARRIVE.TRANS64.RED.A1T0 RZ, [UR4], RZ ;  /* 0x000000ffffff79a7 */ /* 0x000fe60008100404 */
[----:B------:R2:W-:Y:S01]  /*3890*/  ATOMS.XOR RZ, [UR5+0x10], R0 ;  /* 0x00001000ffff798c */ /* 0x0005e2000b800005 */
[----:B------:R-:W-:Y:S05]  /*38a0*/  BRA `(.L_x_69) ;  /* 0x0000000000107947 */ /* 0x000fea0003800000 */
.L_x_62:
[----:B------:R-:W-:Y:S02]  /*38b0*/  MOV R0, 0xffffffff ;  /* 0xffffffff00007802 */ /* 0x000fe40000000f00 */
[----:B------:R-:W-:-:S03]  /*38c0*/  MOV R4, 0x38f0 ;  /* 0x000038f000047802 */ /* 0x000fc60000000f00 */
[----:B------:R1:W-:Y:S04]  /*38d0*/  STS [UR6+0x140], R0 ;  /* 0x00014000ff007988 */ /* 0x0003e80008000806 */
[----:B-1---5:R-:W-:Y:S05]  /*38e0*/  CALL.REL.NOINC `($__internal_1_$__cuda_sm10x_tcgen05_guardrail_trap_phase_invalid_during_alloc) ;  /* 0x00000074005c7944 */ /* 0x022fea0003c00000 */
.L_x_69:
[----:B------:R-:W-:Y:S05]  /*38f0*/  WARPSYNC.ALL ;  /* 0x0000000000007948 */ /* 0x000fea0003800000 */
[----:B------:R-:W3:Y:S01]  /*3900*/  S2UR UR4, SR_CgaCtaId ;  /* 0x00000000000479c3 */ /* 0x000ee20000008800 */
[----:B------:R-:W-:Y:S01]  /*3910*/  UMOV UR42, 0x400 ;  /* 0x00000400002a7882 */ /* 0x000fe20000000000 */
[----:B------:R-:W-:-:S06]  /*3920*/  NOP ;  /* 0x0000000000007918 */ /* 0x000fcc0000000000 */
[----:B------:R-:W-:Y:S06]  /*3930*/  BAR.ARV 0x6, 0xa0 ;  /* 0x0182800000007b1d */ /* 0x000fec0000002000 */
[----:B------:R-:W4:Y:S01]  /*3940*/  LDCU UR11, c[0x0][0x38c] ;  /* 0x00007180ff0b77ac */ /* 0x000f220008000800 */
[----:B------:R-:W-:Y:S01]  /*3950*/  LOP3.LUT R3, R3, 0xffff, RZ, 0xc0, !PT ;  /* 0x0000ffff03037812 */ /* 0x000fe200078ec0ff */
[----:B-1----:R-:W-:Y:S01]  /*3960*/  IMAD.MOV.U32 R9, RZ, RZ, 0x1 ;  /* 0x00000001ff097424 */ /* 0x002fe200078e00ff */
[----:B------:R-:W-:Y:S01]  /*3970*/  LOP3.LUT R2, R2, 0xffff, RZ, 0xc0, !PT ;  /* 0x0000ffff02027812 */ /* 0x000fe200078ec0ff */
[----:B------:R-:W-:Y:S01]  /*3980*/  IMAD.MOV.U32 R8, RZ, RZ, RZ ;  /* 0x000000ffff087224 */ /* 0x000fe200078e00ff */
[----:B------:R-:W-:Y:S01]  /*3990*/  R2UR UR60, R3 ;  /* 0x00000000033c72ca */ /* 0x000fe200000e0000 */
[----:B------:R-:W-:Y:S01]  /*39a0*/  UMOV UR65, URZ ;  /* 0x000000ff00417c82 */ /* 0x000fe20008000000 */
[----:B------:R-:W-:-:S02]  /*39b0*/  R2UR UR68, R2 ;  /* 0x00000000024472ca */ /* 0x000fc400000e0000 */
[----:B------:R-:W-:Y:S01]  /*39c0*/  CS2R R2, SRZ ;  /* 0x0000000000027805 */ /* 0x000fe2000001ff00 */
[----:B------:R-:W-:Y:S01]  /*39d0*/  UMOV UR39, URZ ;  /* 0x000000ff00277c82 */ /* 0x000fe20008000000 */
[----:B---3--:R-:W-:Y:S01]  /*39e0*/  ULEA UR42, UR4, UR42, 0x18 ;  /* 0x0000002a042a7291 */ /* 0x008fe2000f8ec0ff */
[----:B------:R-:W-:Y:S01]  /*39f0*/  UMOV UR38, URZ ;  /* 0x000000ff00267c82 */ /* 0x000fe20008000000 */
[----:B------:R-:W-:Y:S02]  /*3a00*/  UISETP.NE.AND UP2, UPT, UR71, URZ, UPT ;  /* 0x000000ff4700728c */ /* 0x000fe4000bf45270 */
[----:B------:R-:W-:Y:S02]  /*3a10*/  UIADD3 UR6, UPT, UPT, UR42, 0x8400, URZ ;  /* 0x000084002a067890 */ /* 0x000fe4000fffe0ff */
[----:B------:R-:W-:-:S03]  /*3a20*/  UIADD3 UR5, UPT, UPT, UR42, 0x20400, URZ ;  /* 0x000204002a057890 */ /* 0x000fc6000fffe0ff */
[----:B--2---:R-:W1:Y:S01]  /*3a30*/  LDS R0, [UR42+0x140] ;  /* 0x0001402aff007984 */ /* 0x004e620008000800 */
[----:B------:R-:W-:Y:S02]  /*3a40*/  UIADD3 UR4, UPT, UPT, UR42, 0x2c400, URZ ;  /* 0x0002c4002a047890 */ /* 0x000fe4000fffe0ff */
[----:B------:R-:W-:Y:S02]  /*3a50*/  UIADD3 UR7, UPT, UPT, UR42, 0x2f400, URZ ;  /* 0x0002f4002a077890 */ /* 0x000fe4000fffe0ff */
[----:B----4-:R-:W-:Y:S02]  /*3a60*/  UIADD3 UR11, UPT, UPT, UR11, 0xff, URZ ;  /* 0x000000ff0b0b7890 */ /* 0x010fe4000fffe0ff */
[----:B------:R-:W-:Y:S02]  /*3a70*/  USHF.R.U32.HI UR10, URZ, 0x4, UR6 ;  /* 0x00000004ff0a7899 */ /* 0x000fe40008011606 */
[----:B------:R-:W-:Y:S02]  /*3a80*/  USHF.R.U32.HI UR8, URZ, 0x4, UR5 ;  /* 0x00000004ff087899 */ /* 0x000fe40008011605 */
[----:B------:R-:W-:-:S02]  /*3a90*/  USHF.R.U32.HI UR6, URZ, 0x4, UR4 ;  /* 0x00000004ff067899 */ /* 0x000fc40008011604 */
[----:B------:R-:W-:Y:S02]  /*3aa0*/  USHF.R.U32.HI UR5, URZ, 0x4, UR7 ;  /* 0x00000004ff057899 */ /* 0x000fe40008011607 */
[----:B------:R-:W-:Y:S02]  /*3ab0*/  USHF.R.S32.HI UR9, URZ, 0x1f, UR11 ;  /* 0x0000001fff097899 */ /* 0x000fe4000801140b */
[----:B------:R-:W-:Y:S02]  /*3ac0*/  ULOP3.LUT UR6, UR6, 0x3fff, URZ, 0xc0, !UPT ;  /* 0x00003fff06067892 */ /* 0x000fe4000f8ec0ff */
[----:B------:R-:W-:Y:S02]  /*3ad0*/  ULOP3.LUT UR5, UR5, 0x3fff, URZ, 0xc0, !UPT ;  /* 0x00003fff05057892 */ /* 0x000fe4000f8ec0ff */
[----:B------:R-:W-:Y:S02]  /*3ae0*/  ULOP3.LUT UR8, UR8, 0x3fff, URZ, 0xc0, !UPT ;  /* 0x00003fff08087892 */ /* 0x000fe4000f8ec0ff */
[----:B------:R-:W-:-:S02]  /*3af0*/  ULEA.HI UR4, UR9, UR11, URZ, 0x8 ;  /* 0x0000000b09047291 */ /* 0x000fc4000f8f40ff */
[----:B------:R-:W-:Y:S02]  /*3b00*/  ULOP3.LUT UR63, UR6, 0x10000, URZ, 0xfc, !UPT ;  /* 0x00010000063f7892 */ /* 0x000fe4000f8efcff */
[----:B------:R-:W-:Y:S02]  /*3b10*/  ULOP3.LUT UR10, UR10, 0x3fff, URZ, 0xc0, !UPT ;  /* 0x00003fff0a0a7892 */ /* 0x000fe4000f8ec0ff */
[----:B------:R-:W-:Y:S02]  /*3b20*/  ULOP3.LUT UR64, UR5, 0x10000, URZ, 0xfc, !UPT ;  /* 0x0001000005407892 */ /* 0x000fe4000f8efcff */
[----:B------:R-:W-:Y:S02]  /*3b30*/  ULOP3.LUT UR62, UR8, 0x10000, URZ, 0xfc, !UPT ;  /* 0x00010000083e7892 */ /* 0x000fe4000f8efcff */
[----:B------:R-:W-:Y:S02]  /*3b40*/  USHF.R.S32.HI UR67, URZ, 0x8, UR4 ;  /* 0x00000008ff437899 */ /* 0x000fe40008011404 */
[----:B------:R-:W-:-:S02]  /*3b50*/  ULOP3.LUT UR61, UR10, 0x10000, URZ, 0xfc, !UPT ;  /* 0x000100000a3d7892 */ /* 0x000fc4000f8efcff */
[----:B------:R-:W-:Y:S01]  /*3b60*/  UISETP.LT.AND UP0, UPT, UR67, 0x1, UPT ;  /* 0x000000014300788c */ /* 0x000fe2000bf01270 */
[----:B------:R-:W-:Y:S01]  /*3b70*/  UMOV UR48, URZ ;  /* 0x000000ff00307c82 */ /* 0x000fe20008000000 */
[----:B-1----:R-:W-:Y:S02]  /*3b80*/  R2UR UR36, R0 ;  /* 0x00000000002472ca */ /* 0x002fe400000e0000 */
[----:B------:R-:W-:Y:S01]  /*3b90*/  USEL UR69, UR67, 0x1, !UP0 ;  /* 0x0000000143457887 */ /* 0x000fe2000c000000 */
[----:B------:R-:W-:Y:S01]  /*3ba0*/  UMOV UR46, URZ ;  /* 0x000000ff002e7c82 */ /* 0x000fe20008000000 */
[----:B------:R-:W-:-:S09]  /*3bb0*/  UMOV UR44, URZ ;  /* 0x000000ff002c7c82 */ /* 0x000fd20008000000 */
[----:B------:R-:W-:Y:S02]  /*3bc0*/  UIADD3 UR59, UPT, UPT, UR36, 0x110, URZ ;  /* 0x00000110243b7890 */ /* 0x000fe4000fffe0ff */
[----:B------:R-:W-:Y:S02]  /*3bd0*/  UIADD3 UR56, UPT, UPT, UR36, 0x104, URZ ;  /* 0x0000010424387890 */ /* 0x000fe4000fffe0ff */
[----:B------:R-:W-:Y:S02]  /*3be0*/  UIADD3 UR58, UPT, UPT, UR36, 0x100, URZ ;  /* 0x00000100243a7890 */ /* 0x000fe4000fffe0ff */
[----:B------:R-:W-:Y:S02]  /*3bf0*/  UIADD3 UR54, UPT, UPT, UR36, 0x108, URZ ;  /* 0x0000010824367890 */ /* 0x000fe4000fffe0ff */
[----:B------:R-:W-:Y:S02]  /*3c00*/  UIADD3 UR52, UPT, UPT, UR36, 0x10c, URZ ;  /* 0x0000010c24347890 */ /* 0x000fe4000fffe0ff */
[----:B------:R-:W-:-:S02]  /*3c10*/  UIADD3 UR57, UPT, UPT, UR36, 0x114, URZ ;  /* 0x0000011424397890 */ /* 0x000fc4000fffe0ff */
[----:B------:R-:W-:Y:S02]  /*3c20*/  UIADD3 UR55, UPT, UPT, UR36, 0x118, URZ ;  /* 0x0000011824377890 */ /* 0x000fe4000fffe0ff */
[----:B------:R-:W-:Y:S02]  /*3c30*/  UIADD3 UR53, UPT, UPT, UR36, 0x11c, URZ ;  /* 0x0000011c24357890 */ /* 0x000fe4000fffe0ff */
[----:B------:R-:W-:Y:S02]  /*3c40*/  USHF.R.U32.HI UR6, URZ, 0x1a, UR59 ;  /* 0x0000001aff067899 */ /* 0x000fe4000801163b */
[----:B------:R-:W-:Y:S02]  /*3c50*/  USHF.R.U32.HI UR5, URZ, 0x11, UR56 ;  /* 0x00000011ff057899 */ /* 0x000fe40008011638 */
[----:B------:R-:W-:Y:S02]  /*3c60*/  USHF.R.U32.HI UR7, URZ, 0x11, UR58 ;  /* 0x00000011ff077899 */ /* 0x000fe4000801163a */
[----:B------:R-:W-:-:S02]  /*3c70*/  USHF.R.U32.HI UR8, URZ, 0x11, UR54 ;  /* 0x00000011ff087899 */ /* 0x000fc40008011636 */
[----:B------:R-:W-:Y:S02]  /*3c80*/  USHF.R.U32.HI UR4, URZ, 0x1a, UR57 ;  /* 0x0000001aff047899 */ /* 0x000fe40008011639 */
[----:B------:R-:W-:Y:S02]  /*3c90*/  USHF.R.U32.HI UR9, URZ, 0x1a, UR55 ;  /* 0x0000001aff097899 */ /* 0x000fe40008011637 */
[----:B------:R-:W-:Y:S02]  /*3ca0*/  USHF.R.U32.HI UR11, URZ, 0x11, UR52 ;  /* 0x00000011ff0b7899 */ /* 0x000fe40008011634 */
[----:B------:R-:W-:Y:S02]  /*3cb0*/  USHF.R.U32.HI UR12, URZ, 0x1a, UR53 ;  /* 0x0000001aff0c7899 */ /* 0x000fe40008011635 */
[----:B------:R-:W-:Y:S02]  /*3cc0*/  ULOP3.LUT UR50, UR6, 0x30, URZ, 0xc0, !UPT ;  /* 0x0000003006327892 */ /* 0x000fe4000f8ec0ff */
[----:B------:R-:W-:-:S02]  /*3cd0*/  ULOP3.LUT UR10, UR5, 0x6000, URZ, 0xc0, !UPT ;  /* 0x00006000050a7892 */ /* 0x000fc4000f8ec0ff */
[----:B------:R-:W-:Y:S02]  /*3ce0*/  ULOP3.LUT UR13, UR7, 0x6000, URZ, 0xc0, !UPT ;  /* 0x00006000070d7892 */ /* 0x000fe4000f8ec0ff */
[----:B------:R-:W-:Y:S02]  /*3cf0*/  ULOP3.LUT UR5, UR8, 0x6000, URZ, 0xc0, !UPT ;  /* 0x0000600008057892 */ /* 0x000fe4000f8ec0ff */
[----:B------:R-:W-:Y:S02]  /*3d00*/  ULOP3.LUT UR4, UR4, 0x30, URZ, 0xc0, !UPT ;  /* 0x0000003004047892 */ /* 0x000fe4000f8ec0ff */
[----:B------:R-:W-:Y:S02]  /*3d10*/  ULOP3.LUT UR8, UR9, 0x30, URZ, 0xc0, !UPT ;  /* 0x0000003009087892 */ /* 0x000fe4000f8ec0ff */
        /* <DEDUP_REMOVED lines=10> */
[----:B------:R-:W-:Y:S02]  /*3dc0*/  UPRMT UR51, UR50, 0x5410, UR13 ;  /* 0x0000541032337896 */ /* 0x000fe4000800000d */
[----:B------:R-:W-:Y:S02]  /*3dd0*/  UPRMT UR49, UR4, 0x5410, UR10 ;  /* 0x0000541004317896 */ /* 0x000fe4000800000a */
[----:B------:R-:W-:Y:S02]  /*3de0*/  UPRMT UR47, UR8, 0x5410, UR5 ;  /* 0x00005410082f7896 */ /* 0x000fe40008000005 */
[----:B------:R-:W-:Y:S01]  /*3df0*/  UPRMT UR45, UR6, 0x5410, UR7 ;  /* 0x00005410062d7896 */ /* 0x000fe20008000007 */
[----:B------:R-:W-:-:S11]  /*3e00*/  UMOV UR50, URZ ;  /* 0x000000ff00327c82 */ /* 0x000fd60008000000 */
.L_x_80:
[C---:B------:R-:W-:Y:S02]  /*3e10*/  LEA R0, R8.reuse, UR42, 0x3 ;  /* 0x0000002a08007c11 */ /* 0x040fe4000f8e18ff */
[----:B------:R-:W-:Y:S02]  /*3e20*/  SHF.L.U32 R5, R3, 0x1f, RZ ;  /* 0x0000001f03057819 */ /* 0x000fe400000006ff */
[----:B------:R-:W-:Y:S02]  /*3e30*/  LEA R4, R8, UR42, 0x4 ;  /* 0x0000002a08047c11 */ /* 0x000fe4000f8e20ff */
[----:B------:R-:W1:Y:S02]  /*3e40*/  SYNCS.PHASECHK.TRANS64.TRYWAIT P0, [R0+URZ+0xb0], R5 ;  /* 0x0000b005000075a7 */ /* 0x000e6400080011ff */
[----:B-1-3--:R-:W-:Y:S05]  /*3e50*/  @!P0 BRA `(.L_x_73) ;  /* 0x0000006800308947 */ /* 0x00afea0003800000 */
.L_x_175:
[----:B-1----:R-:W1:Y:S01]  /*3e60*/  LDS.128 R4, [R4+0x120] ;  /* 0x0001200004047984 */ /* 0x002e620000000c00 */
[----:B------:R-:W-:Y:S02]  /*3e70*/  VIADD R0, R0, 0xc0 ;  /* 0x000000c000007836 */ /* 0x000fe40000000000 */
[----:B------:R-:W-:Y:S01]  /*3e80*/  VIADD R8, R8, 0x1 ;  /* 0x0000000108087836 */ /* 0x000fe20000000000 */
[----:B------:R-:W-:Y:S01]  /*3e90*/  @!PT LDS RZ, [RZ] ;  /* 0x00000000fffff984 */ /* 0x000fe20000000800 */
[----:B------:R-:W-:Y:S01]  /*3ea0*/  @!PT LDS RZ, [RZ] ;  /* 0x00000000fffff984 */ /* 0x000fe20000000800 */
[----:B------:R-:W-:Y:S01]  /*3eb0*/  @!PT LDS RZ, [RZ] ;  /* 0x00000000fffff984 */ /* 0x000fe20000000800 */
[----:B------:R-:W-:Y:S01]  /*3ec0*/  @!PT LDS RZ, [RZ] ;  /* 0x00000000fffff984 */ /* 0x000fe20000000800 */
[----:B------:R2:W-:Y:S06]  /*3ed0*/  MEMBAR.ALL.CTA ;  /* 0x0000000000007992 */ /* 0x0005ec0000008000 */
[----:B--2---:R-:W2:Y:S01]  /*3ee0*/  FENCE.VIEW.ASYNC.S ;  /* 0x00000000000073c6 */ /* 0x004ea20000000000 */
[----:B------:R-:W-:-:S04]  /*3ef0*/  PRMT R0, RZ, 0x654, R0 ;  /* 0x00000654ff007816 */ /* 0x000fc80000000000 */
[----:B--2---:R2:W-:Y:S01]  /*3f00*/  SYNCS.ARRIVE.TRANS64.RED.A1T0 RZ, [R0+URZ], RZ ;  /* 0x000000ff00ff79a7 */ /* 0x0045e200081004ff */
[----:B-1----:R-:W-:Y:S01]  /*3f10*/  LOP3.LUT P1, RZ, R6, 0x1, RZ, 0xc0, !PT ;  /* 0x0000000106ff7812 */ /* 0x002fe2000782c0ff */
[----:B--2---:R-:W-:-:S12]  /*3f20*/  BRA.U UP2, `(.L_x_74) ;  /* 0x00000005026c7547 */ /* 0x004fd8000b800000 */
[----:B------:R-:W1:Y:S01]  /*3f30*/  LDCU UR4, c[0x0][0x38c] ;  /* 0x00007180ff0477ac */ /* 0x000e620008000800 */
[----:B------:R-:W-:Y:S02]  /*3f40*/  PLOP3.LUT P2, PT, PT, PT, PT, 0x80, 0x8 ;  /* 0x000000000008781c */ /* 0x000fe40003f4f070 */
[----:B------:R-:W-:Y:S01]  /*3f50*/  SHF.L.U32 R5, R9, 0x1f, RZ ;  /* 0x0000001f09057819 */ /* 0x000fe200000006ff */
[----:B------:R-:W-:Y:S02]  /*3f60*/  ULEA UR66, UR65, UR42, 0x3 ;  /* 0x0000002a41427291 */ /* 0x000fe4000f8e18ff */
[----:B------:R-:W-:Y:S02]  /*3f70*/  ULEA UR37, UR65, UR36, 0x7 ;  /* 0x0000002441257291 */ /* 0x000fe4000f8e38ff */
[----:B-1----:R-:W-:-:S06]  /*3f80*/  UISETP.GE.AND UP0, UPT, UR4, 0x1, UPT ;  /* 0x000000010400788c */ /* 0x002fcc000bf06270 */
[----:B------:R-:W-:-:S05]  /*3f90*/  PLOP3.LUT P0, PT, PT, PT, UP0, 0x80, 0x8 ;  /* 0x000000000008781c */ /* 0x000fca0003f0f008 */
[----:B------:R-:W-:-:S08]  /*3fa0*/  @UP0 ULEA UR4, UR39, UR42, 0x3 ;  /* 0x0000002a27040291 */ /* 0x000fd0000f8e18ff */
[----:B------:R-:W-:-:S04]  /*3fb0*/  @P0 SHF.L.U32 R0, R2, 0x1f, RZ ;  /* 0x0000001f02000819 */ /* 0x000fc800000006ff */
[----:B------:R1:W2:Y:S01]  /*3fc0*/  @P0 SYNCS.PHASECHK.TRANS64.TRYWAIT P2, [UR4], R0 ;  /* 0x00000000ff0005a7 */ /* 0x0002a20008041104 */
[----:B------:R-:W3:Y:S02]  /*3fd0*/  SYNCS.PHASECHK.TRANS64.TRYWAIT P0, [UR66+0xe0], R5 ;  /* 0x0000e005ff0075a7 */ /* 0x000ee40008001142 */
[----:B-123--:R-:W-:Y:S05]  /*3fe0*/  @!P0 BRA `(.L_x_75) ;  /* 0x0000006400e08947 */ /* 0x00efea0003800000 */
.L_x_177:
[----:B------:R-:W-:Y:S01]  /*3ff0*/  UMOV UR43, UR38 ;  /* 0x00000026002b7c82 */ /* 0x000fe20008000000 */
[----:B------:R-:W-:Y:S05]  /*4000*/  BRA.U !UP0, `(.L_x_76) ;  /* 0x0000000508247547 */ /* 0x000fea000b800000 */
[----:B------:R-:W-:Y:S01]  /*4010*/  UIADD3 UR43, UPT, UPT, UR69, UR38, URZ ;  /* 0x00000026452b7290 */ /* 0x000fe2000fffe0ff */
[----:B------:R-:W-:Y:S01]  /*4020*/  UMOV UR11, URZ ;  /* 0x000000ff000b7c82 */ /* 0x000fe20008000000 */
[----:B------:R-:W-:Y:S01]  /*4030*/  UMOV UR40, UR67 ;  /* 0x0000004300287c82 */ /* 0x000fe20008000000 */
[----:B------:R-:W-:-:S09]  /*4040*/  UMOV UR9, UR39 ;  /* 0x0000002700097c82 */ /* 0x000fd20008000000 */
.L_x_79:
[----:B--2---:R-:W-:Y:S01]  /*4050*/  ULEA UR7, UR9, UR42, 0x3 ;  /* 0x0000002a09077291 */ /* 0x004fe2000f8e18ff */
[----:B---3--:R-:W-:Y:S11]  /*4060*/  @P2 BRA `(.L_x_77) ;  /* 0x00000000000c2947 */ /* 0x008ff60003800000 */
[----:B-1----:R-:W-:Y:S04]  /*4070*/  SHF.L.U32 R5, R2, 0x1f, RZ ;  /* 0x0000001f02057819 */ /* 0x002fe800000006ff */
[----:B------:R-:W1:Y:S02]  /*4080*/  SYNCS.PHASECHK.TRANS64.TRYWAIT P0, [UR7], R5 ;  /* 0x00000005ff0075a7 */ /* 0x000e640008001107 */
[----:B-1----:R-:W-:Y:S05]  /*4090*/  @!P0 BRA `(.L_x_78) ;  /* 0x0000006400cc8947 */ /* 0x002fea0003800000 */
.L_x_77:
[----:B------:R-:W-:Y:S01]  /*40a0*/  UISETP.NE.AND UP0, UPT, UR40, 0x1, UPT ;  /* 0x000000012800788c */ /* 0x000fe2000bf05270 */
[----:B------:R-:W-:Y:S01]  /*40b0*/  PLOP3.LUT P2, PT, PT, PT, PT, 0x80, 0x8 ;  /* 0x000000000008781c */ /* 0x000fe20003f4f070 */
[----:B------:R-:W-:Y:S02]  /*40c0*/  UIADD3 UR4, UPT, UPT, UR9, 0x1, URZ ;  /* 0x0000000109047890 */ /* 0x000fe4000fffe0ff */
[----:B------:R-:W-:Y:S02]  /*40d0*/  ULEA UR10, UR9, UR63, 0x7 ;  /* 0x0000003f090a7291 */ /* 0x000fe4000f8e38ff */
[----:B------:R-:W-:Y:S01]  /*40e0*/  UISETP.NE.AND UP1, UPT, UR4, 0x6, UPT ;  /* 0x000000060400788c */ /* 0x000fe2000bf25270 */
[----:B------:R-:W-:Y:S01]  /*40f0*/  PLOP3.LUT P0, PT, PT, PT, UP0, 0x80, 0x8 ;  /* 0x000000000008781c */ /* 0x000fe20003f0f008 */
[----:B------:R-:W-:Y:S02]  /*4100*/  ULEA UR8, UR9, UR64, 0x7 ;  /* 0x0000004009087291 */ /* 0x000fe4000f8e38ff */
[----:B------:R-:W-:Y:S02]  /*4110*/  USEL UR5, URZ, 0x1, UP1 ;  /* 0x00000001ff057887 */ /* 0x000fe40008800000 */
[----:B------:R-:W-:Y:S02]  /*4120*/  USEL UR39, UR4, URZ, UP1 ;  /* 0x000000ff04277287 */ /* 0x000fe40008800000 */
[----:B------:R-:W-:Y:S02]  /*4130*/  UIADD3 UR30, UPT, UPT, UR10, 0x20, URZ ;  /* 0x000000200a1e7890 */ /* 0x000fe4000fffe0ff */
[----:B------:R-:W-:Y:S01]  /*4140*/  @UP0 ULEA UR4, UR39, UR42, 0x3 ;  /* 0x0000002a27040291 */ /* 0x000fe2000f8e18ff */
[----:B------:R-:W-:Y:S01]  /*4150*/  LOP3.LUT R2, R2, UR5, RZ, 0x3c, !PT ;  /* 0x0000000502027c12 */ /* 0x000fe2000f8e3cff */
[----:B------:R-:W-:Y:S02]  /*4160*/  UIADD3 UR32, UPT, UPT, UR10, 0x40, URZ ;  /* 0x000000400a207890 */ /* 0x000fe4000fffe0ff */
[----:B------:R-:W-:Y:S01]  /*4170*/  UIADD3 UR34, UPT, UPT, UR10, 0x60, URZ ;  /* 0x000000600a227890 */ /* 0x000fe2000fffe0ff */
[----:B-1----:R-:W-:Y:S01]  /*4180*/  @P0 SHF.L.U32 R0, R2, 0x1f, RZ ;  /* 0x0000001f02000819 */ /* 0x002fe200000006ff */
[----:B------:R-:W-:Y:S02]  /*4190*/  UISETP.NE.U32.AND UP0, UPT, UR11, URZ, UPT ;  /* 0x000000ff0b00728c */ /* 0x000fe4000bf05070 */
[----:B------:R-:W-:Y:S01]  /*41a0*/  ULEA UR6, UR9, UR62, 0x9 ;  /* 0x0000003e09067291 */ /* 0x000fe2000f8e48ff */
[----:B------:R2:W3:Y:S01]  /*41b0*/  @P0 SYNCS.PHASECHK.TRANS64.TRYWAIT P2, [UR4], R0 ;  /* 0x00000000ff0005a7 */ /* 0x0004e20008041104 */
[----:B------:R-:W-:Y:S02]  /*41c0*/  ULEA UR4, UR9, UR61, 0xa ;  /* 0x0000003d09047291 */ /* 0x000fe4000f8e50ff */
[----:B------:R-:W-:Y:S02]  /*41d0*/  UIADD3 UR24, UPT, UPT, UR8, 0x20, URZ ;  /* 0x0000002008187890 */ /* 0x000fe4000fffe0ff */
        /* <DEDUP_REMOVED lines=10> */
[----:B------:R-:W-:Y:S01]  /*4280*/  UIADD3 UR40, UPT, UPT, UR40, -0x1, URZ ;  /* 0xffffffff28287890 */ /* 0x000fe2000fffe0ff */
[----:B------:R-:W-:Y:S01]  /*4290*/  UMOV UR11, 0x4008 ;  /* 0x00004008000b7882 */ /* 0x000fe20000000000 */
[----:B------:R-:W-:Y:S01]  /*42a0*/  UMOV UR31, 0x4008 ;  /* 0x00004008001f7882 */ /* 0x000fe20000000000 */
[----:B------:R1:W-:Y:S01]  /*42b0*/  UTCCP.T.S.2CTA.4x32dp128bit tmem[UR36+0x100], gdesc[UR10] ;  /* 0x0001000a240079e7 */ /* 0x0003e20009300000 */
[----:B------:R-:W-:Y:S01]  /*42c0*/  UTCCP.T.S.2CTA.4x32dp128bit tmem[UR36+0x104], gdesc[UR30] ;  /* 0x0001041e240079e7 */ /* 0x000fe20009300000 */
[----:B------:R-:W-:Y:S01]  /*42d0*/  UMOV UR33, 0x4008 ;  /* 0x0000400800217882 */ /* 0x000fe20000000000 */
[----:B------:R-:W-:Y:S01]  /*42e0*/  UMOV UR35, 0x4008 ;  /* 0x0000400800237882 */ /* 0x000fe20000000000 */
[----:B------:R-:W-:Y:S01]  /*42f0*/  UTCCP.T.S.2CTA.4x32dp128bit tmem[UR36+0x108], gdesc[UR32] ;  /* 0x00010820240079e7 */ /* 0x000fe20009300000 */
[----:B------:R-:W-:Y:S01]  /*4300*/  UTCCP.T.S.2CTA.4x32dp128bit tmem[UR36+0x10c], gdesc[UR34] ;  /* 0x00010c22240079e7 */ /* 0x000fe20009300000 */
[----:B------:R-:W-:Y:S01]  /*4310*/  UMOV UR9, 0x4008 ;  /* 0x0000400800097882 */ /* 0x000fe20000000000 */
[----:B------:R-:W-:Y:S01]  /*4320*/  UMOV UR25, 0x4008 ;  /* 0x0000400800197882 */ /* 0x000fe20000000000 */
[----:B------:R4:W-:Y:S01]  /*4330*/  UTCCP.T.S.2CTA.4x32dp128bit tmem[UR36+0x110], gdesc[UR8] ;  /* 0x00011008240079e7 */ /* 0x0009e20009300000 */
[----:B------:R2:W-:Y:S01]  /*4340*/  UTCCP.T.S.2CTA.4x32dp128bit tmem[UR36+0x114], gdesc[UR24] ;  /* 0x00011418240079e7 */ /* 0x0005e20009300000 */
[----:B------:R-:W-:Y:S01]  /*4350*/  UMOV UR27, 0x4008 ;  /* 0x00004008001b7882 */ /* 0x000fe20000000000 */
[----:B------:R-:W-:Y:S01]  /*4360*/  UMOV UR29, 0x4008 ;  /* 0x00004008001d7882 */ /* 0x000fe20000000000 */
[----:B------:R2:W-:Y:S01]  /*4370*/  UTCCP.T.S.2CTA.4x32dp128bit tmem[UR36+0x118], gdesc[UR26] ;  /* 0x0001181a240079e7 */ /* 0x0005e20009300000 */
[----:B------:R2:W-:Y:S01]  /*4380*/  UTCCP.T.S.2CTA.4x32dp128bit tmem[UR36+0x11c], gdesc[UR28] ;  /* 0x00011c1c240079e7 */ /* 0x0005e20009300000 */
[----:B------:R-:W-:Y:S01]  /*4390*/  UMOV UR7, 0x40004040 ;  /* 0x4000404000077882 */ /* 0x000fe20000000000 */
[----:B------:R-:W-:Y:S01]  /*43a0*/  UMOV UR5, 0x40004040 ;  /* 0x4000404000057882 */ /* 0x000fe20000000000 */
[----:B------:R-:W-:Y:S01]  /*43b0*/  UMOV UR23, 0x40004040 ;  /* 0x4000404000177882 */ /* 0x000fe20000000000 */
[----:B------:R2:W-:Y:S01]  /*43c0*/  UTCOMMA.2CTA.4X gdesc[UR4], gdesc[UR6], tmem[UR37], tmem[UR50], idesc[UR51], tmem[UR58], UP0 ;  /* 0x803a3206040075ea */ /* 0x0005e20008200025 */
[----:B------:R-:W-:Y:S01]  /*43d0*/  UISETP.NE.AND UP0, UPT, UR38, UR43, UPT ;  /* 0x0000002b2600728c */ /* 0x000fe2000bf05270 */
[----:B------:R-:W-:Y:S01]  /*43e0*/  UMOV UR21, 0x40004040 ;  /* 0x4000404000157882 */ /* 0x000fe20000000000 */
[----:B------:R-:W-:Y:S01]  /*43f0*/  UMOV UR19, 0x40004040 ;  /* 0x4000404000137882 */ /* 0x000fe20000000000 */
[----:B------:R2:W-:Y:S01]  /*4400*/  UTCOMMA.2CTA.4X gdesc[UR20], gdesc[UR22], tmem[UR37], tmem[UR48], idesc[UR49], tmem[UR56], UPT ;  /* 0x80383016140075ea */ /* 0x0005e2000ba00025 */
[----:B------:R-:W-:Y:S01]  /*4410*/  UMOV UR17, 0x40004040 ;  /* 0x4000404000117882 */ /* 0x000fe20000000000 */
[----:B------:R-:W-:Y:S01]  /*4420*/  UMOV UR15, 0x40004040 ;  /* 0x40004040000f7882 */ /* 0x000fe20000000000 */
[----:B------:R2:W-:Y:S01]  /*4430*/  UTCOMMA.2CTA.4X gdesc[UR16], gdesc[UR18], tmem[UR37], tmem[UR46], idesc[UR47], tmem[UR54], UPT ;  /* 0x80362e12100075ea */ /* 0x0005e2000ba00025 */
[----:B------:R-:W-:Y:S01]  /*4440*/  UMOV UR13, 0x40004040 ;  /* 0x40004040000d7882 */ /* 0x000fe20000000000 */
[----:B-1----:R-:W-:Y:S01]  /*4450*/  UMOV UR11, 0x1 ;  /* 0x00000001000b7882 */ /* 0x002fe20000000000 */
[----:B------:R2:W-:Y:S01]  /*4460*/  UTCOMMA.2CTA.4X gdesc[UR12], gdesc[UR14], tmem[UR37], tmem[UR44], idesc[UR45], tmem[UR52], UPT ;  /* 0x80342c0e0c0075ea */ /* 0x0005e2000ba00025 */
[----:B------:R2:W-:Y:S01]  /*4470*/  UTCBAR.2CTA.MULTICAST [UR41], URZ, UR60 ;  /* 0x000000ff290073e9 */ /* 0x0005e2000820083c */
[----:B----4-:R-:W-:Y:S01]  /*4480*/  UMOV UR9, UR39 ;  /* 0x0000002700097c82 */ /* 0x010fe20008000000 */
[----:B------:R-:W-:Y:S05]  /*4490*/  BRA.U UP0, `(.L_x_79) ;  /* 0xfffffff900ec7547 */ /* 0x000fea000b83ffff */
.L_x_76:
[----:B--2---:R-:W-:Y:S01]  /*44a0*/  UIADD3 UR4, UPT, UPT, UR66, 0xd0, URZ ;  /* 0x000000d042047890 */ /* 0x004fe2000fffe0ff */
[----:B------:R-:W-:-:S08]  /*44b0*/  UMOV UR38, UR43 ;  /* 0x0000002b00267c82 */ /* 0x000fd00008000000 */
[----:B------:R2:W-:Y:S01]  /*44c0*/  UTCBAR.2CTA.MULTICAST [UR4], URZ, UR68 ;  /* 0x000000ff040073e9 */ /* 0x0005e20008200844 */
[----:B------:R-:W-:Y:S02]  /*44d0*/  NOP ;  /* 0x0000000000007918 */ /* 0x000fe40000000000 */
.L_x_74:
[----:B--2---:R-:W-:Y:S01]  /*44e0*/  UIADD3 UR4, UPT, UPT, UR65, 0x1, URZ ;  /* 0x0000000141047890 */ /* 0x004fe2000fffe0ff */
[----:B------:R-:W-:-:S03]  /*44f0*/  ISETP.NE.AND P0, PT, R8, 0x2, PT ;  /* 0x000000020800780c */ /* 0x000fc60003f05270 */
[----:B------:R-:W-:Y:S01]  /*4500*/  UISETP.NE.AND UP0, UPT, UR4, 0x2, UPT ;  /* 0x000000020400788c */ /* 0x000fe2000bf05270 */
[----:B-1----:R-:W-:Y:S02]  /*4510*/  SEL R0, RZ, 0x1, P0 ;  /* 0x00000001ff007807 */ /* 0x002fe40000000000 */
[----:B------:R-:W-:Y:S01]  /*4520*/  SEL R8, R8, RZ, P0 ;  /* 0x000000ff08087207 */ /* 0x000fe20000000000 */
[----:B------:R-:W-:Y:S01]  /*4530*/  USEL UR5, URZ, 0x1, UP0 ;  /* 0x00000001ff057887 */ /* 0x000fe20008000000 */
[----:B------:R-:W-:Y:S01]  /*4540*/  LOP3.LUT R3, R3, R0, RZ, 0x3c, !PT ;  /* 0x0000000003037212 */ /* 0x000fe200078e3cff */
[----:B------:R-:W-:-:S04]  /*4550*/  USEL UR65, UR4, URZ, UP0 ;  /* 0x000000ff04417287 */ /* 0x000fc80008000000 */
[----:B------:R-:W-:Y:S01]  /*4560*/  LOP3.LUT R9, R9, UR5, RZ, 0x3c, !PT ;  /* 0x0000000509097c12 */ /* 0x000fe2000f8e3cff */
[----:B------:R-:W-:Y:S07]  /*4570*/  @P1 BRA `(.L_x_80) ;  /* 0xfffffff800241947 */ /* 0x000fee000383ffff */
[----:B------:R-:W1:Y:S01]  /*4580*/  S2UR UR8, SR_CgaCtaId ;  /* 0x00000000000879c3 */ /* 0x000e620000008800 */
[----:B------:R-:W-:Y:S01]  /*4590*/  ELECT P0, URZ, PT ;  /* 0x0000000000ff782f */ /* 0x000fe20003800000 */
[----:B------:R-:W-:Y:S01]  /*45a0*/  HFMA2 R0, -RZ, RZ, 0, 5.9604644775390625e-08 ;  /* 0x00000001ff007431 */ /* 0x000fe200000001ff */
[----:B------:R-:W-:-:S05]  /*45b0*/  UMOV UR4, 0x40 ;  /* 0x0000004000047882 */ /* 0x000fca0000000000 */
[----:B------:R-:W-:Y:S01]  /*45c0*/  UVIRTCOUNT.DEALLOC.SMPOOL 0x80 ;  /* 0x000000800000784c */ /* 0x000fe20000000000 */
[----:B------:R-:W-:Y:S02]  /*45d0*/  UISETP.NE.AND UP0, UPT, UR71, URZ, UPT ;  /* 0x000000ff4700728c */ /* 0x000fe4000bf05270 */
[----:B-1----:R-:W-:-:S09]  /*45e0*/  ULEA UR8, UR8, UR4, 0x18 ;  /* 0x0000000408087291 */ /* 0x002fd2000f8ec0ff */
[----:B------:R1:W-:Y:S01]  /*45f0*/  @P0 STS.U8 [UR8+0x1c], R0 ;  /* 0x00001c00ff000988 */ /* 0x0003e20008000008 */
[----:B------:R-:W-:Y:S05]  /*4600*/  BRA.U UP0, `(.L_x_81) ;  /* 0x0000000100587547 */ /* 0x000fea000b800000 */
[----:B------:R-:W-:Y:S01]  /*4610*/  UIADD3 UR5, UPT, UPT, UR42, 0xe0, URZ ;  /* 0x000000e02a057890 */ /* 0x000fe2000fffe0ff */
[----:B------:R-:W-:-:S03]  /*4620*/  SHF.L.U32 R3, R9, 0x1f, RZ ;  /* 0x0000001f09037819 */ /* 0x000fc600000006ff */
[----:B------:R-:W-:-:S09]  /*4630*/  ULEA UR4, UR65, UR5, 0x3 ;  /* 0x0000000541047291 */ /* 0x000fd2000f8e18ff */
[----:B------:R-:W2:Y:S02]  /*4640*/  SYNCS.PHASECHK.TRANS64.TRYWAIT P0, [UR4], R3 ;  /* 0x00000003ff0075a7 */ /* 0x000ea40008001104 */
[----:B--2---:R-:W-:Y:S05]  /*4650*/  @!P0 BRA `(.L_x_82) ;  /* 0x0000006000748947 */ /* 0x004fea0003800000 */
.L_x_180:
[----:B------:R-:W-:-:S04]  /*4660*/  UIADD3 UR4, UPT, UPT, UR65, 0x1, URZ ;  /* 0x0000000141047890 */ /* 0x000fc8000fffe0ff */
[----:B------:R-:W-:-:S04]  /*4670*/  UISETP.NE.AND UP1, UPT, UR4, 0x2, UPT ;  /* 0x000000020400788c */ /* 0x000fc8000bf25270 */
[----:B------:R-:W-:Y:S02]  /*4680*/  USEL UR6, URZ, 0x1, UP1 ;  /* 0x00000001ff067887 */ /* 0x000fe40008800000 */
[----:B------:R-:W-:-:S04]  /*4690*/  USEL UR4, UR4, URZ, UP1 ;  /* 0x000000ff04047287 */ /* 0x000fc80008800000 */
[----:B------:R-:W-:Y:S01]  /*46a0*/  ULEA UR4, UR4, UR5, 0x3 ;  /* 0x0000000504047291 */ /* 0x000fe2000f8e18ff */
[----:B-1----:R-:W-:-:S04]  /*46b0*/  LOP3.LUT R3, R9, UR6, RZ, 0x3c, !PT ;  /* 0x0000000609037c12 */ /* 0x002fc8000f8e3cff */
[----:B------:R-:W-:Y:S01]  /*46c0*/  SHF.L.U32 R3, R3, 0x1f, RZ ;  /* 0x0000001f03037819 */ /* 0x000fe200000006ff */
[----:B------:R-:W-:-:S04]  /*46d0*/  IMAD.U32 R0, RZ, RZ, UR4 ;  /* 0x00000004ff007e24 */ /* 0x000fc8000f8e00ff */
[----:B------:R1:W2:Y:S03]  /*46e0*/  SYNCS.PHASECHK.TRANS64.TRYWAIT P0, [R0+URZ], R3 ;  /* 0x00000003000075a7 */ /* 0x0002a600080011ff */
[----:B--2---:R-:W-:Y:S05]  /*46f0*/  @!P0 NANOSLEEP.SYNCS 0x989680 ;  /* 0x009896800000895d */ /* 0x004fea0003900000 */
[----:B------:R-:W2:Y:S02]  /*4700*/  @!P0 SYNCS.PHASECHK.TRANS64 P0, [R0+URZ], R3 ;  /* 0x00000003000085a7 */ /* 0x000ea400080010ff */
[----:B--2---:R-:W-:Y:S05]  /*4710*/  @P0 BRA `(.L_x_83) ;  /* 0x0000000000200947 */ /* 0x004fea0003800000 */
.L_x_84:
[----:B--2---:R2:W4:Y:S02]  /*4720*/  SYNCS.PHASECHK.TRANS64.TRYWAIT P0, [R0+URZ], R3 ;  /* 0x00000003000075a7 */ /* 0x00452400080011ff */
[----:B----4-:R-:W-:Y:S05]  /*4730*/  @!P0 NANOSLEEP.SYNCS 0x989680 ;  /* 0x009896800000895d */ /* 0x010fea0003900000 */
[----:B------:R-:W4:Y:S02]  /*4740*/  @!P0 SYNCS.PHASECHK.TRANS64 P0, [R0+URZ], R3 ;  /* 0x00000003000085a7 */ /* 0x000f2400080010ff */
[----:B----4-:R-:W-:Y:S05]  /*4750*/  @!P0 BRA `(.L_x_84) ;  /* 0xfffffffc00f08947 */ /* 0x010fea000383ffff */
[----:B------:R-:W-:Y:S05]  /*4760*/  BRA `(.L_x_83) ;  /* 0x00000000000c7947 */ /* 0x000fea0003800000 */
.L_x_81:
[----:B------:R-:W-:-:S04]  /*4770*/  UIADD3 UR4, UPT, UPT, UR42, 0x110, URZ ;  /* 0x000001102a047890 */ /* 0x000fc8000fffe0ff */
[----:B------:R-:W-:-:S09]  /*4780*/  UPRMT UR4, UR70, 0x654, UR4 ;  /* 0x0000065446047896 */ /* 0x000fd20008000004 */
[----:B------:R-:W-:Y:S03]  /*4790*/  SYNCS.ARRIVE.TRANS64.RED.A1T0 RZ, [UR4], RZ ;  /* 0x000000ffffff79a7 */ /* 0x000fe60008100404 */
.L_x_83:
[----:B-12---:R-:W-:Y:S01]  /*47a0*/  SHF.L.U32 R3, RZ, 0x1f, RZ ;  /* 0x0000001fff037819 */ /* 0x006fe200000006ff */
[----:B------:R-:W-:Y:S01]  /*47b0*/  UIADD3 UR4, UPT, UPT, UR42, 0x110, URZ ;  /* 0x000001102a047890 */ /* 0x000fe2000fffe0ff */
[----:B------:R-:W-:Y:S02]  /*47c0*/  PLOP3.LUT P0, PT, PT, PT, UP0, 0x80, 0x8 ;  /* 0x000000000008781c */ /* 0x000fe40003f0f008 */
[----:B------:R-:W1:Y:S02]  /*47d0*/  SYNCS.PHASECHK.TRANS64.TRYWAIT P1, [UR42+0x110], R3 ;  /* 0x00011003ff0075a7 */ /* 0x000e64000802112a */
[----:B-1----:R-:W-:Y:S09]  /*47e0*/  @!P1 BRA `(.L_x_85) ;  /* 0x0000006000289947 */ /* 0x002ff20003800000 */
.L_x_182:
[----:B------:R-:W-:Y:S01]  /*47f0*/  @!UP0 UPRMT UR4, UR70, 0x654, UR4 ;  /* 0x0000065446048896 */ /* 0x000fe20008000004 */
[----:B------:R-:W-:Y:S01]  /*4800*/  UMOV UR5, 0xffff ;  /* 0x0000ffff00057882 */ /* 0x000fe20000000000 */
[----:B------:R-:W-:-:S07]  /*4810*/  UMOV UR6, 0x1 ;  /* 0x0000000100067882 */ /* 0x000fce0000000000 */
[----:B------:R-:W-:Y:S01]  /*4820*/  @!P0 SYNCS.ARRIVE.TRANS64.RED.A1T0 RZ, [UR4], RZ ;  /* 0x000000ffffff89a7 */ /* 0x000fe20008100404 */
[----:B------:R-:W-:Y:S01]  /*4830*/  NOP ;  /* 0x0000000000007918 */ /* 0x000fe20000000000 */
[----:B-1----:R-:W1:Y:S01]  /*4840*/  LDS R0, [UR8+0x14] ;  /* 0x00001408ff007984 */ /* 0x002e620008000800 */
[----:B------:R-:W-:-:S04]  /*4850*/  ULOP3.LUT UR4, UR36, 0xffff, URZ, 0xc0, !UPT ;  /* 0x0000ffff24047892 */ /* 0x000fc8000f8ec0ff */
[----:B------:R-:W-:-:S04]  /*4860*/  USHF.R.U32.HI UR4, URZ, 0x5, UR4 ;  /* 0x00000005ff047899 */ /* 0x000fc80008011604 */
[----:B------:R-:W-:Y:S02]  /*4870*/  USHF.L.U32 UR5, UR5, UR4, URZ ;  /* 0x0000000405057299 */ /* 0x000fe400080006ff */
[----:B------:R-:W-:-:S04]  /*4880*/  USHF.L.U32 UR4, UR6, UR4, URZ ;  /* 0x0000000406047299 */ /* 0x000fc800080006ff */
[----:B-1----:R-:W-:-:S04]  /*4890*/  LOP3.LUT R0, R0, UR5, RZ, 0xc0, !PT ;  /* 0x0000000500007c12 */ /* 0x002fc8000f8ec0ff */
[----:B------:R-:W-:-:S13]  /*48a0*/  ISETP.NE.AND P0, PT, R0, UR5, PT ;  /* 0x0000000500007c0c */ /* 0x000fda000bf05270 */
[----:B------:R-:W-:Y:S05]  /*48b0*/  @P0 BRA `(.L_x_86) ;  /* 0x0000000000580947 */ /* 0x000fea0003800000 */
[----:B------:R-:W1:Y:S02]  /*48c0*/  LDS R0, [UR8+0x18] ;  /* 0x00001808ff007984 */ /* 0x000e640008000800 */
[----:B-1----:R-:W-:-:S04]  /*48d0*/  LOP3.LUT R0, R0, UR4, RZ, 0xc0, !PT ;  /* 0x0000000400007c12 */ /* 0x002fc8000f8ec0ff */
[----:B------:R-:W-:-:S13]  /*48e0*/  ISETP.NE.AND P0, PT, R0, UR4, PT ;  /* 0x0000000400007c0c */ /* 0x000fda000bf05270 */
[----:B------:R-:W-:Y:S05]  /*48f0*/  @P0 BRA `(.L_x_87) ;  /* 0x00000000003c0947 */ /* 0x000fea0003800000 */
[----:B------:R-:W1:Y:S01]  /*4900*/  S2R R2, SR_LANEID ;  /* 0x0000000000027919 */ /* 0x000e620000000000 */
[----:B------:R-:W-:Y:S01]  /*4910*/  ULOP3.LUT UR5, URZ, UR5, URZ, 0x33, !UPT ;  /* 0x00000005ff057292 */ /* 0x000fe2000f8e33ff */
[----:B------:R-:W-:Y:S01]  /*4920*/  LOP3.LUT R4, RZ, UR4, RZ, 0x33, !PT ;  /* 0x00000004ff047c12 */ /* 0x000fe2000f8e33ff */
[----:B------:R-:W-:Y:S02]  /*4930*/  VOTEU.ANY UR4, UPT, PT ;  /* 0x0000000000047886 */ /* 0x000fe400038e0100 */
[----:B------:R-:W-:Y:S01]  /*4940*/  UFLO.U32 UR4, UR4 ;  /* 0x00000004000472bd */ /* 0x000fe200080e0000 */
[----:B------:R-:W2:Y:S01]  /*4950*/  REDUX UR6, R4 ;  /* 0x00000000040673c4 */ /* 0x000ea20000000000 */
[----:B------:R-:W-:-:S06]  /*4960*/  IMAD.U32 R0, RZ, RZ, UR5 ;  /* 0x00000005ff007e24 */ /* 0x000fcc000f8e00ff */
[----:B------:R4:W-:Y:S01]  /*4970*/  UTCATOMSWS.AND URZ, UR5 ;  /* 0x0000000500ff79e3 */ /* 0x0009e20008000000 */
[----:B------:R-:W3:Y:S01]  /*4980*/  REDUX UR7, R0 ;  /* 0x00000000000773c4 */ /* 0x000ee20000000000 */
[----:B-1----:R-:W-:Y:S01]  /*4990*/  ISETP.EQ.U32.AND P0, PT, R2, UR4, PT ;  /* 0x0000000402007c0c */ /* 0x002fe2000bf02070 */
[----:B--2---:R-:W-:Y:S01]  /*49a0*/  IMAD.U32 R2, RZ, RZ, UR6 ;  /* 0x00000006ff027e24 */ /* 0x004fe2000f8e00ff */
[----:B---3--:R-:W-:-:S11]  /*49b0*/  MOV R3, UR7 ;  /* 0x0000000700037c02 */ /* 0x008fd60008000f00 */
[----:B------:R4:W-:Y:S04]  /*49c0*/  @P0 ATOMS.AND RZ, [UR8+0x14], R3 ;  /* 0x00001403ffff098c */ /* 0x0009e8000a800008 */
[----:B------:R4:W-:Y:S01]  /*49d0*/  @P0 ATOMS.AND RZ, [UR8+0x18], R2 ;  /* 0x00001802ffff098c */ /* 0x0009e2000a800008 */
[----:B------:R-:W-:Y:S05]  /*49e0*/  BRA `(.L_x_88) ;  /* 0x0000000000147947 */ /* 0x000fea0003800000 */
.L_x_87:
[----:B------:R-:W-:Y:S02]  /*49f0*/  MOV R2, 0x4a10 ;  /* 0x00004a1000027802 */ /* 0x000fe40000000f00 */
[----:B---3-5:R-:W-:Y:S05]  /*4a00*/  CALL.REL.NOINC `($__internal_0_$__cuda_sm10x_tcgen05_guardrail_trap_col_being_dealloced_not_returned_by_alloc) ;  /* 0x0000006400087944 */ /* 0x028fea0003c00000 */
[----:B------:R-:W-:Y:S05]  /*4a10*/  BRA `(.L_x_88) ;  /* 0x0000000000087947 */ /* 0x000fea0003800000 */
.L_x_86:
[----:B------:R-:W-:Y:S02]  /*4a20*/  MOV R2, 0x4a40 ;  /* 0x00004a4000027802 */ /* 0x000fe40000000f00 */
[----:B---3-5:R-:W-:Y:S05]  /*4a30*/  CALL.REL.NOINC `($__internal_2_$__cuda_sm10x_tcgen05_guardrail_trap_unallocated_columns_being_dealloced) ;  /* 0x0000006400147944 */ /* 0x028fea0003c00000 */
.L_x_88:
[----:B------:R-:W-:Y:S01]  /*4a40*/  NOP ;  /* 0x0000000000007918 */ /* 0x000fe20000000000 */
[----:B----4-:R-:W-:Y:S05]  /*4a50*/  EXIT ;  /* 0x000000000000794d */ /* 0x010fea0003800000 */
.L_x_61:
[----:B------:R-:W-:-:S09]  /*4a60*/  UISETP.NE.OR UP0, UPT, UR20, 0x3, !UP4 ;  /* 0x000000031400788c */ /* 0x000fd2000e705670 */
[----:B------:R-:W-:Y:S05]  /*4a70*/  BRA.U UP0, `(.L_x_89) ;  /* 0x00000011007c7547 */ /* 0x000fea000b800000 */
[----:B------:R-:W1:Y:S01]  /*4a80*/  LDCU.64 UR4, c[0x0][0xc88] ;  /* 0x00019100ff0477ac */ /* 0x000e620008000a00 */
[----:B------:R-:W2:Y:S01]  /*4a90*/  LDC.64 R12, c[0x0][0x348] ;  /* 0x0000d200ff0c7b82 */ /* 0x000ea20000000a00 */
[----:B------:R-:W-:Y:S02]  /*4aa0*/  HFMA2 R9, -RZ, RZ, 0, 0 ;  /* 0x00000000ff097431 */ /* 0x000fe400000001ff */
[----:B------:R-:W-:Y:S01]  /*4ab0*/  IMAD.MOV.U32 R11, RZ, RZ, 0x1 ;  /* 0x00000001ff0b7424 */ /* 0x000fe200078e00ff */
[----:B------:R-:W3:Y:S01]  /*4ac0*/  LDCU UR38, c[0x0][0x370] ;  /* 0x00006e00ff2677ac */ /* 0x000ee20008000800 */
[----:B------:R-:W-:Y:S01]  /*4ad0*/  IMAD.MOV.U32 R10, RZ, RZ, RZ ;  /* 0x000000ffff0a7224 */ /* 0x000fe200078e00ff */
[----:B------:R-:W-:Y:S01]  /*4ae0*/  MOV R3, 0x2000 ;  /* 0x0000200000037802 */ /* 0x000fe20000000f00 */
[----:B------:R-:W3:Y:S01]  /*4af0*/  LDCU.128 UR44, c[0x0][0xf10] ;  /* 0x0001e200ff2c77ac */ /* 0x000ee20008000c00 */
[----:B------:R-:W4:Y:S01]  /*4b00*/  LDCU UR37, c[0x0][0x374] ;  /* 0x00006e80ff2577ac */ /* 0x000f220008000800 */
[----:B------:R-:W4:Y:S01]  /*4b10*/  LDCU.64 UR30, c[0x0][0xc90] ;  /* 0x00019200ff1e77ac */ /* 0x000f220008000a00 */
[----:B------:R-:W4:Y:S01]  /*4b20*/  LDCU UR15, c[0x0][0xf0c] ;  /* 0x0001e180ff0f77ac */ /* 0x000f220008000800 */
[----:B-1----:R-:W-:Y:S01]  /*4b30*/  UISETP.NE.U32.AND UP0, UPT, UR4, URZ, UPT ;  /* 0x000000ff0400728c */ /* 0x002fe2000bf05070 */
[----:B------:R-:W1:Y:S01]  /*4b40*/  LDCU UR48, c[0x0][0xf20] ;  /* 0x0001e400ff3077ac */ /* 0x000e620008000800 */
[----:B------:R-:W1:Y:S01]  /*4b50*/  LDCU UR4, c[0x0][0xf30] ;  /* 0x0001e600ff0477ac */ /* 0x000e620008000800 */
[----:B------:R-:W-:Y:S01]  /*4b60*/  UMOV UR21, 0x400 ;  /* 0x0000040000157882 */ /* 0x000fe20000000000 */
[----:B---3--:R-:W-:-:S02]  /*4b70*/  UIMAD.WIDE.U32 UR6, UR38, UR44, URZ ;  /* 0x0000002c260672a5 */ /* 0x008fc4000f8e00ff */
[----:B----4-:R-:W-:Y:S02]  /*4b80*/  UIMAD.WIDE.U32 UR8, UR37, UR47, URZ ;  /* 0x0000002f250872a5 */ /* 0x010fe4000f8e00ff */
[----:B------:R-:W-:Y:S02]  /*4b90*/  ULEA UR21, UR52, UR21, 0x18 ;  /* 0x0000001534157291 */ /* 0x000fe4000f8ec0ff */
[----:B------:R-:W-:Y:S02]  /*4ba0*/  UISETP.NE.U32.AND UP6, UPT, UR30, URZ, UPT ;  /* 0x000000ff1e00728c */ /* 0x000fe4000bfc5070 */
[----:B------:R-:W-:Y:S02]  /*4bb0*/  UIADD3 UR39, UPT, UPT, UR21, 0x78, URZ ;  /* 0x0000007815277890 */ /* 0x000fe4000fffe0ff */
[----:B------:R-:W-:Y:S02]  /*4bc0*/  UISETP.NE.AND.EX UP5, UPT, UR5, URZ, UPT, UP0 ;  /* 0x000000ff0500728c */ /* 0x000fe4000bfa5300 */
[----:B------:R-:W-:Y:S01]  /*4bd0*/  UISETP.NE.AND UP0, UPT, UR42, 0x1, UPT ;  /* 0x000000012a00788c */ /* 0x000fe2000bf05270 */
[----:B------:R-:W-:Y:S01]  /*4be0*/  UMOV UR6, UR7 ;  /* 0x0000000700067c82 */ /* 0x000fe20008000000 */
[----:B------:R-:W-:Y:S01]  /*4bf0*/  UMOV UR40, UR9 ;  /* 0x0000000900287c82 */ /* 0x000fe20008000000 */
[----:B------:R-:W-:-:S02]  /*4c00*/  UISETP.NE.AND UP0, UPT, UR15, 0x1, UPT ;  /* 0x000000010f00788c */ /* 0x000fc4000bf05270 */
[----:B------:R-:W-:Y:S02]  /*4c10*/  UPLOP3.LUT UP4, UPT, UPT, UPT, UPT, 0x40, 0x4 ;  /* 0x000000000004789c */ /* 0x000fe40003f8e870 */
[----:B------:R-:W-:Y:S01]  /*4c20*/  UISETP.GE.AND UP2, UPT, UR42, 0x1, UPT ;  /* 0x000000012a00788c */ /* 0x000fe2000bf46270 */
[----:B------:R-:W3:Y:S01]  /*4c30*/  LDCU.64 UR22, c[0x0][0xf28] ;  /* 0x0001e500ff1677ac */ /* 0x000ee20008000a00 */
[----:B------:R-:W-:Y:S02]  /*4c40*/  UISETP.NE.AND.EX UP6, UPT, UR31, URZ, UPT, UP6 ;  /* 0x000000ff1f00728c */ /* 0x000fe4000bfc5360 */
[----:B------:R-:W-:Y:S02]  /*4c50*/  UIADD3 UR33, UPT, UPT, UR21, 0x60, URZ ;  /* 0x0000006015217890 */ /* 0x000fe4000fffe0ff */
[----:B------:R-:W-:Y:S02]  /*4c60*/  UIADD3 UR25, UPT, UPT, UR21, 0x68, URZ ;  /* 0x0000006815197890 */ /* 0x000fe4000fffe0ff */
[----:B------:R-:W-:-:S02]  /*4c70*/  UIADD3 UR17, UPT, UPT, UR21, 0x70, URZ ;  /* 0x0000007015117890 */ /* 0x000fc4000fffe0ff */
[----:B------:R-:W-:Y:S02]  /*4c80*/  UPRMT UR39, UR52, 0x654, UR39 ;  /* 0x0000065434277896 */ /* 0x000fe40008000027 */
[----:B------:R-:W-:Y:S02]  /*4c90*/  USHF.R.U32.HI UR41, URZ, UR45, UR6 ;  /* 0x0000002dff297299 */ /* 0x000fe40008011606 */
[----:B-1----:R-:W-:Y:S02]  /*4ca0*/  USHF.R.U32.HI UR40, URZ, UR48, UR40 ;  /* 0x00000030ff287299 */ /* 0x002fe40008011628 */
[----:B------:R-:W-:Y:S02]  /*4cb0*/  UISETP.NE.AND UP0, UPT, UR46, 0x1, UPT ;  /* 0x000000012e00788c */ /* 0x000fe4000bf05270 */
[----:B--2---:R-:W-:-:S11]  /*4cc0*/  UISETP.NE.AND UP3, UPT, UR4, 0x1, UPT ;  /* 0x000000010400788c */ /* 0x004fd6000bf65270 */
.L_x_100:
[C---:B------:R-:W-:Y:S02]  /*4cd0*/  LEA R8, R10.reuse, UR21, 0x3 ;  /* 0x000000150a087c11 */ /* 0x040fe4000f8e18ff */
[----:B------:R-:W-:Y:S02]  /*4ce0*/  SHF.L.U32 R5, R9, 0x1f, RZ ;  /* 0x0000001f09057819 */ /* 0x000fe400000006ff */
[----:B------:R-:W-:Y:S02]  /*4cf0*/  LEA R6, R10, UR21, 0x4 ;  /* 0x000000150a067c11 */ /* 0x000fe4000f8e20ff */
[----:B------:R-:W1:Y:S02]  /*4d00*/  SYNCS.PHASECHK.TRANS64.TRYWAIT P0, [R8+URZ+0xb0], R5 ;  /* 0x0000b005080075a7 */ /* 0x000e6400080011ff */
[----:B-12---:R-:W-:Y:S05]  /*4d10*/  @!P0 BRA `(.L_x_90) ;  /* 0x0000005800f48947 */ /* 0x006fea0003800000 */
.L_x_183:
[----:B-1----:R-:W1:Y:S01]  /*4d20*/  LDS.128 R4, [R6+0x120] ;  /* 0x0001200006047984 */ /* 0x002e620000000c00 */
[----:B------:R-:W-:Y:S01]  /*4d30*/  UISETP.GE.AND UP0, UPT, UR42, 0x1, UPT ;  /* 0x000000012a00788c */ /* 0x000fe2000bf06270 */
[----:B------:R-:W-:Y:S01]  /*4d40*/  @!PT LDS RZ, [RZ] ;  /* 0x00000000fffff984 */ /* 0x000fe20000000800 */
[----:B------:R-:W-:Y:S01]  /*4d50*/  @!PT LDS RZ, [RZ] ;  /* 0x00000000fffff984 */ /* 0x000fe20000000800 */
[----:B------:R-:W-:Y:S01]  /*4d60*/  @!PT LDS RZ, [RZ] ;  /* 0x00000000fffff984 */ /* 0x000fe20000000800 */
[----:B------:R-:W-:Y:S01]  /*4d70*/  @!PT LDS RZ, [RZ] ;  /* 0x00000000fffff984 */ /* 0x000fe20000000800 */
[----:B------:R2:W-:Y:S06]  /*4d80*/  MEMBAR.ALL.CTA ;  /* 0x0000000000007992 */ /* 0x0005ec0000008000 */
[----:B--2---:R-:W2:Y:S01]  /*4d90*/  FENCE.VIEW.ASYNC.S ;  /* 0x00000000000073c6 */ /* 0x004ea20000000000 */
[----:B-1----:R-:W-:Y:S11]  /*4da0*/  LOP3.LUT P0, RZ, R6, 0x1, RZ, 0xc0, !PT ;  /* 0x0000000106ff7812 */ /* 0x002ff6000780c0ff */
[----:B------:R-:W-:Y:S02]  /*4db0*/  @!UPT UIADD3 URZ, UPT, UPT, URZ, URZ, URZ ;  /* 0x000000fffffff290 */ /* 0x000fe4000fffe0ff */
[----:B--2---:R-:W-:Y:S01]  /*4dc0*/  VOTEU.ANY UP2, P0 ;  /* 0x0000000000ff7886 */ /* 0x004fe20000040100 */
[----:B------:R-:W-:Y:S11]  /*4dd0*/  PLOP3.LUT P0, PT, PT, PT, UP2, 0x80, 0x8 ;  /* 0x000000000008781c */ /* 0x000ff60003f0f028 */
[----:B------:R-:W-:Y:S02]  /*4de0*/  @!UPT UIADD3 URZ, UPT, UPT, URZ, URZ, URZ ;  /* 0x000000fffffff290 */ /* 0x000fe4000fffe0ff */
[----:B------:R-:W-:Y:S02]  /*4df0*/  @P0 SHF.R.U32.HI R0, RZ, 0x10, R5 ;  /* 0x00000010ff000819 */ /* 0x000fe40000011605 */
[----:B------:R-:W-:Y:S02]  /*4e00*/  @P0 MOV R2, R4 ;  /* 0x0000000400020202 */ /* 0x000fe40000000f00 */
[----:B------:R-:W-:Y:S01]  /*4e10*/  @P0 R2UR UR4, R0 ;  /* 0x00000000000402ca */ /* 0x000fe200000e0000 */
[----:B------:R-:W-:Y:S01]  /*4e20*/  VIADD R0, R8, 0xc0 ;  /* 0x000000c008007836 */ /* 0x000fe20000000000 */
[----:B------:R-:W-:Y:S02]  /*4e30*/  @P0 LOP3.LUT R4, R5, 0xffff, RZ, 0xc0, !PT ;  /* 0x0000ffff05040812 */ /* 0x000fe400078ec0ff */
[----:B------:R-:W-:Y:S02]  /*4e40*/  @P0 R2UR UR6, R2 ;  /* 0x00000000020602ca */ /* 0x000fe400000e0000 */
[----:B------:R-:W-:Y:S02]  /*4e50*/  PRMT R0, RZ, 0x654, R0 ;  /* 0x00000654ff007816 */ /* 0x000fe40000000000 */
[----:B------:R-:W-:Y:S02]  /*4e60*/  @P0 R2UR UR5, R4 ;  /* 0x00000000040502ca */ /* 0x000fe400000e0000 */
[----:B------:R1:W-:Y:S03]  /*4e70*/  SYNCS.ARRIVE.TRANS64.RED.A1T0 RZ, [R0+URZ], RZ ;  /* 0x000000ff00ff79a7 */ /* 0x0003e600081004ff */
[----:B------:R-:W-:Y:S04]  /*4e80*/  @UP2 UMOV UR29, UR4 ;  /* 0x00000004001d2c82 */ /* 0x000fe80008000000 */
[----:B------:R-:W-:Y:S04]  /*4e90*/  @UP2 UMOV UR14, UR6 ;  /* 0x00000006000e2c82 */ /* 0x000fe80008000000 */
[----:B------:R-:W-:Y:S01]  /*4ea0*/  @UP2 UMOV UR13, UR5 ;  /* 0x00000005000d2c82 */ /* 0x000fe20008000000 */
[----:B------:R-:W-:Y:S05]  /*4eb0*/  BRA.U !UP0, `(.L_x_91) ;  /* 0x0000000108c07547 */ /* 0x000fea000b800000 */
[----:B------:R-:W-:Y:S02]  /*4ec0*/  UIMAD.WIDE.U32 UR18, UR13, UR47, URZ ;  /* 0x0000002f0d1272a5 */ /* 0x000fe4000f8e00ff */
[----:B------:R-:W-:Y:S02]  /*4ed0*/  UP2UR UR20, UPR, URZ, 0x4 ;  /* 0x00000004ff147883 */ /* 0x000fe40008000000 */
[----:B------:R-:W-:Y:S02]  /*4ee0*/  UISETP.NE.AND UP2, UPT, UR46, 0x1, UPT ;  /* 0x000000012e00788c */ /* 0x000fe4000bf45270 */
[----:B------:R-:W-:Y:S02]  /*4ef0*/  UIMAD.WIDE.U32 UR26, UR14, UR44, URZ ;  /* 0x0000002c0e1a72a5 */ /* 0x000fe4000f8e00ff */
[----:B------:R-:W-:Y:S02]  /*4f00*/  USEL UR4, UR37, UR40, !UP2 ;  /* 0x0000002825047287 */ /* 0x000fe4000d000000 */
[----:B------:R-:W-:Y:S02]  /*4f10*/  UISETP.NE.AND UP0, UPT, UR15, 0x1, UPT ;  /* 0x000000010f00788c */ /* 0x000fe4000bf05270 */
[----:B------:R-:W-:Y:S02]  /*4f20*/  UP2UR UR24, UPR, URZ, 0x2 ;  /* 0x00000002ff187883 */ /* 0x000fe40008000000 */
[----:B------:R-:W-:Y:S02]  /*4f30*/  UISETP.NE.AND UP1, UPT, UR42, 0x1, UPT ;  /* 0x000000012a00788c */ /* 0x000fe4000bf25270 */
[----:B---3--:R-:W-:Y:S02]  /*4f40*/  UIMAD.WIDE.U32 UR8, UR4, UR22, URZ ;  /* 0x00000016040872a5 */ /* 0x008fe4000f8e00ff */
[----:B------:R-:W-:Y:S01]  /*4f50*/  USEL UR7, UR38, UR41, !UP0 ;  /* 0x0000002926077287 */ /* 0x000fe2000c000000 */
[----:B------:R-:W-:Y:S02]  /*4f60*/  UMOV UR5, UR19 ;  /* 0x0000001300057c82 */ /* 0x000fe40008000000 */
[----:B------:R-:W-:Y:S02]  /*4f70*/  USHF.R.U32.HI UR6, URZ, UR48, UR5 ;  /* 0x00000030ff067299 */ /* 0x000fe40008011605 */
[----:B------:R-:W-:Y:S02]  /*4f80*/  UIMAD.WIDE.U32 UR10, UR7, UR22, URZ ;  /* 0x00000016070a72a5 */ /* 0x000fe4000f8e00ff */
[----:B------:R-:W-:Y:S02]  /*4f90*/  USEL UR6, UR13, UR6, !UP2 ;  /* 0x000000060d067287 */ /* 0x000fe4000d000000 */
[----:B------:R-:W-:Y:S01]  /*4fa0*/  UISETP.NE.AND UP2, UPT, UR20, URZ, UPT ;  /* 0x000000ff1400728c */ /* 0x000fe2000bf45270 */
[----:B------:R-:W-:Y:S02]  /*4fb0*/  UMOV UR5, UR27 ;  /* 0x0000001b00057c82 */ /* 0x000fe40008000000 */
[----:B------:R-:W-:Y:S03]  /*4fc0*/  USHF.R.U32.HI UR16, URZ, UR45, UR5 ;  /* 0x0000002dff107299 */ /* 0x000fe60008011605 */
[----:B------:R-:W-:Y:S02]  /*4fd0*/  UMOV UR5, UR9 ;  /* 0x0000000900057c82 */ /* 0x000fe40008000000 */
[----:B------:R-:W-:Y:S03]  /*4fe0*/  @UP1 USHF.R.U32.HI UR4, URZ, UR23, UR5 ;  /* 0x00000017ff041299 */ /* 0x000fe60008011605 */
[----:B------:R-:W-:Y:S01]  /*4ff0*/  UMOV UR5, UR11 ;  /* 0x0000000b00057c82 */ /* 0x000fe20008000000 */
[----:B------:R-:W-:Y:S02]  /*5000*/  UIMAD UR4, UR42, UR4, URZ ;  /* 0x000000042a0472a4 */ /* 0x000fe4000f8e02ff */
[----:B------:R-:W-:Y:S02]  /*5010*/  @UP1 USHF.R.U32.HI UR7, URZ, UR23, UR5 ;  /* 0x00000017ff071299 */ /* 0x000fe40008011605 */
[----:B------:R-:W-:Y:S02]  /*5020*/  USEL UR5, UR14, UR16, !UP0 ;  /* 0x000000100e057287 */ /* 0x000fe4000c000000 */
[----:B------:R-:W-:Y:S02]  /*5030*/  UIMAD.WIDE.U32 UR10, UR6, UR22, URZ ;  /* 0x00000016060a72a5 */ /* 0x000fe4000f8e00ff */
[----:B------:R-:W-:Y:S02]  /*5040*/  UIMAD UR8, UR42, UR7, URZ ;  /* 0x000000072a0872a4 */ /* 0x000fe4000f8e02ff */
[----:B------:R-:W-:Y:S03]  /*5050*/  UISETP.GE.AND UP0, UPT, UR6, UR4, UPT ;  /* 0x000000040600728c */ /* 0x000fe6000bf06270 */
[----:B------:R-:W-:Y:S01]  /*5060*/  UMOV UR4, UR11 ;  /* 0x0000000b00047c82 */ /* 0x000fe20008000000 */
[----:B------:R-:W-:Y:S02]  /*5070*/  UISETP.GE.OR UP0, UPT, UR5, UR8, UP0 ;  /* 0x000000080500728c */ /* 0x000fe40008706670 */
[----:B------:R-:W-:Y:S02]  /*5080*/  USHF.R.U32.HI UR4, URZ, UR23, UR4 ;  /* 0x00000017ff047299 */ /* 0x000fe40008011604 */
[----:B------:R-:W-:Y:S02]  /*5090*/  UIMAD.WIDE.U32 UR8, UR5, UR22, URZ ;  /* 0x00000016050872a5 */ /* 0x000fe4000f8e00ff */
[----:B------:R-:W-:Y:S04]  /*50a0*/  USEL UR10, UR6, UR4, !UP1 ;  /* 0x00000004060a7287 */ /* 0x000fe8000c800000 */
[----:B------:R-:W-:Y:S01]  /*50b0*/  UIADD3 UR11, UPT, UPT, -UR10, URZ, URZ ;  /* 0x000000ff0a0b7290 */ /* 0x000fe2000fffe1ff */
[----:B------:R-:W-:Y:S02]  /*50c0*/  @!UP0 UMOV UR4, UR9 ;  /* 0x0000000900048c82 */ /* 0x000fe40008000000 */
[----:B------:R-:W-:Y:S02]  /*50d0*/  @!UP0 USHF.R.U32.HI UR4, URZ, UR23, UR4 ;  /* 0x00000017ff048299 */ /* 0x000fe40008011604 */
[----:B------:R-:W-:Y:S02]  /*50e0*/  UIMAD UR8, UR42, UR11, UR6 ;  /* 0x0000000b2a0872a4 */ /* 0x000fe4000f8e0206 */
[----:B------:R-:W-:Y:S02]  /*50f0*/  @!UP0 USEL UR4, UR5, UR4, !UP1 ;  /* 0x0000000405048287 */ /* 0x000fe4000c800000 */
[----:B------:R-:W-:Y:S02]  /*5100*/  UISETP.NE.AND UP1, UPT, UR24, URZ, UPT ;  /* 0x000000ff1800728c */ /* 0x000fe4000bf25270 */
[----:B------:R-:W-:Y:S02]  /*5110*/  @!UP0 UIMAD UR8, UR7, UR8, UR4 ;  /* 0x00000008070882a4 */ /* 0x000fe4000f8e0204 */
[----:B------:R-:W-:Y:S02]  /*5120*/  @!UP0 UIADD3 UR9, UPT, UPT, UR10, -UR4, URZ ;  /* 0x800000040a098290 */ /* 0x000fe4000fffe0ff */
[----:B------:R-:W-:Y:S02]  /*5130*/  UIADD3 UR4, UPT, UPT, -UR5, URZ, URZ ;  /* 0x000000ff05047290 */ /* 0x000fe4000fffe1ff */
[----:B------:R-:W-:Y:S02]  /*5140*/  UIADD3 UR7, UPT, UPT, -UR6, URZ, URZ ;  /* 0x000000ff06077290 */ /* 0x000fe4000fffe1ff */
[----:B------:R-:W-:Y:S02]  /*5150*/  @!UP0 UIMAD UR6, UR9, UR42, UR5 ;  /* 0x0000002a090682a4 */ /* 0x000fe4000f8e0205 */
[----:B------:R-:W-:Y:S02]  /*5160*/  UIMAD UR14, UR15, UR4, UR14 ;  /* 0x000000040f0e72a4 */ /* 0x000fe4000f8e020e */
[----:B------:R-:W-:Y:S01]  /*5170*/  UIMAD UR13, UR46, UR7, UR13 ;  /* 0x000000072e0d72a4 */ /* 0x000fe2000f8e020d */
[----:B------:R-:W-:Y:S02]  /*5180*/  @!UP0 UMOV UR5, UR8 ;  /* 0x0000000800058c82 */ /* 0x000fe40008000000 */
[----:B------:R-:W-:Y:S02]  /*5190*/  UIMAD UR14, UR5, UR15, UR14 ;  /* 0x0000000f050e72a4 */ /* 0x000fe4000f8e020e */
[----:B------:R-:W-:Y:S11]  /*51a0*/  UIMAD UR13, UR6, UR46, UR13 ;  /* 0x0000002e060d72a4 */ /* 0x000ff6000f8e020d */
[----:B------:R-:W-:Y:S01]  /*51b0*/  @!UPT UIADD3 URZ, UPT, UPT, URZ, URZ, URZ ;  /* 0x000000fffffff290 */ /* 0x000fe2000fffe0ff */
.L_x_91:
[----:B------:R-:W2:Y:S01]  /*51c0*/  @!UP3 LDCU.128 UR8, c[0x0][0xf10] ;  /* 0x0001e200ff08b7ac */ /* 0x000ea20008000c00 */
[----:B------:R-:W-:Y:S02]  /*51d0*/  ISETP.NE.U32.AND P0, PT, RZ, UR30, PT ;  /* 0x0000001eff007c0c */ /* 0x000fe4000bf05070 */
[----:B------:R-:W-:Y:S02]  /*51e0*/  SHF.L.U32 R4, R11, 0x1f, RZ ;  /* 0x0000001f0b047819 */ /* 0x000fe400000006ff */
[----:B------:R-:W-:Y:S01]  /*51f0*/  ISETP.NE.AND.EX P0, PT, RZ, UR31, PT, P0 ;  /* 0x0000001fff007c0c */ /* 0x000fe2000bf05300 */
[----:B------:R-:W4:Y:S01]  /*5200*/  @!UP3 LDCU UR5, c[0x0][0xf0c] ;  /* 0x0001e180ff05b7ac */ /* 0x000f220008000800 */
[----:B------:R-:W-:Y:S02]  /*5210*/  USHF.L.U32 UR35, UR28, 0x7, URZ ;  /* 0x000000071c237899 */ /* 0x000fe400080006ff */
[----:B------:R-:W-:Y:S02]  /*5220*/  USHF.L.U32 UR34, UR12, 0x7, URZ ;  /* 0x000000070c227899 */ /* 0x000fe400080006ff */
[----:B--2---:R-:W-:Y:S07]  /*5230*/  UIMAD.WIDE.U32 UR6, UR14, UR8, URZ ;  /* 0x000000080e0672a5 */ /* 0x004fee000f8e00ff */
[----:B------:R-:W-:Y:S01]  /*5240*/  @!UP3 UMOV UR4, UR7 ;  /* 0x000000070004bc82 */ /* 0x000fe20008000000 */
[----:B----4-:R-:W-:Y:S02]  /*5250*/  @!UP3 UISETP.NE.AND UP0, UPT, UR5, 0x1, UPT ;  /* 0x000000010500b88c */ /* 0x010fe4000bf05270 */
[----:B------:R-:W-:Y:S02]  /*5260*/  @!UP3 USHF.R.U32.HI UR4, URZ, UR9, UR4 ;  /* 0x00000009ff04b299 */ /* 0x000fe40008011604 */
[----:B------:R-:W-:Y:S02]  /*5270*/  UIMAD.WIDE.U32 UR6, UR13, UR11, URZ ;  /* 0x0000000b0d0672a5 */ /* 0x000fe4000f8e00ff */
[----:B------:R-:W-:Y:S02]  /*5280*/  @!UP3 USEL UR8, UR14, UR4, !UP0 ;  /* 0x000000040e08b287 */ /* 0x000fe4000c000000 */
[----:B------:R-:W-:Y:S03]  /*5290*/  @!UP3 UISETP.NE.AND UP0, UPT, UR10, 0x1, UPT ;  /* 0x000000010a00b88c */ /* 0x000fe6000bf05270 */
[----:B------:R-:W-:Y:S02]  /*52a0*/  @!UP3 UMOV UR6, UR7 ;  /* 0x000000070006bc82 */ /* 0x000fe40008000000 */
[----:B------:R-:W2:Y:S02]  /*52b0*/  @!UP3 LDCU UR4, c[0x0][0xf20] ;  /* 0x0001e400ff04b7ac */ /* 0x000ea40008000800 */
[----:B--2---:R-:W-:Y:S04]  /*52c0*/  @!UP3 USHF.R.U32.HI UR6, URZ, UR4, UR6 ;  /* 0x00000004ff06b299 */ /* 0x004fe80008011606 */
[----:B------:R-:W-:Y:S04]  /*52d0*/  @!UP3 USEL UR6, UR13, UR6, !UP0 ;  /* 0x000000060d06b287 */ /* 0x000fe8000c000000 */
[----:B------:R-:W-:Y:S02]  /*52e0*/  @!UP3 UIADD3 UR4, UPT, UPT, -UR8, UR6, URZ ;  /* 0x000000060804b290 */ /* 0x000fe4000fffe1ff */
[----:B------:R-:W-:Y:S02]  /*52f0*/  @!UP3 UIADD3 UR6, UPT, UPT, UR8, -UR6, URZ ;  /* 0x800000060806b290 */ /* 0x000fe4000fffe0ff */
[----:B------:R-:W-:Y:S02]  /*5300*/  @!UP3 UIMAD UR14, UR4, UR5, UR14 ;  /* 0x00000005040eb2a4 */ /* 0x000fe4000f8e020e */
[----:B------:R-:W-:Y:S01]  /*5310*/  @!UP3 UIMAD UR13, UR6, UR10, UR13 ;  /* 0x0000000a060db2a4 */ /* 0x000fe2000f8e020d */
[----:B------:R-:W-:Y:S11]  /*5320*/  BRA.U UP4, `(.L_x_92) ;  /* 0x0000000104107547 */ /* 0x000ff6000b800000 */
[----:B-1----:R-:W-:Y:S04]  /*5330*/  MOV R0, UR43 ;  /* 0x0000002b00007c02 */ /* 0x002fe80008000f00 */
[----:B------:R-:W-:Y:S04]  /*5340*/  SHF.L.U32 R5, R0, 0x1f, RZ ;  /* 0x0000001f00057819 */ /* 0x000fe800000006ff */
[----:B------:R-:W1:Y:S02]  /*5350*/  SYNCS.PHASECHK.TRANS64.TRYWAIT P1, [UR21+0xa8], R5 ;  /* 0x0000a805ff0075a7 */ /* 0x000e640008021115 */
[----:B-1----:R-:W-:Y:S05]  /*5360*/  @!P1 BRA `(.L_x_93) ;  /* 0x0000005400749947 */ /* 0x002fea0003800000 */
.L_x_92:
[----:B------:R-:W-:Y:S05]  /*5370*/  BRA.U !UP6, `(.L_x_94) ;  /* 0x000000010e387547 */ /* 0x000fea000b800000 */
[----:B------:R-:W-:Y:S01]  /*5380*/  UPLOP3.LUT UP1, UPT, UPT, UPT, UP5, 0x80, 0x8 ;  /* 0x000000000008789c */ /* 0x000fe20003f2f050 */
[----:B-1----:R-:W-:Y:S01]  /*5390*/  HFMA2 R0, -RZ, RZ, 0, 5.9604644775390625e-08 ;  /* 0x00000001ff007431 */ /* 0x002fe200000001ff */
[----:B------:R-:W1:Y:S01]  /*53a0*/  LDCU.64 UR8, c[0x0][0x358] ;  /* 0x00006b00ff0877ac */ /* 0x000e620008000a00 */
[----:B------:R-:W-:Y:S03]  /*53b0*/  IMAD.MOV.U32 R80, RZ, RZ, 0x1 ;  /* 0x00000001ff507424 */ /* 0x000fe600078e00ff */
[----:B------:R-:W-:Y:S05]  /*53c0*/  PLOP3.LUT P1, PT, PT, PT, UP1, 0x80, 0x8 ;  /* 0x000000000008781c */ /* 0x000fea0003f2f018 */
[----:B------:R-:W2:Y:S01]  /*53d0*/  @UP1 LDCU.64 UR4, c[0x0][0xc88] ;  /* 0x00019100ff0417ac */ /* 0x000ea20008000a00 */
[----:B------:R-:W-:Y:S07]  /*53e0*/  @UP1 UIMAD UR6, UR36, UR30, URZ ;  /* 0x0000001e240612a4 */ /* 0x000fee000f8e02ff */
[----:B------:R-:W-:Y:S01]  /*53f0*/  @!P1 PRMT R80, R0, 0x7610, R80 ;  /* 0x0000761000509816 */ /* 0x000fe20000000050 */
[----:B--2---:R-:W-:Y:S06]  /*5400*/  @UP1 UIMAD.WIDE UR4, UR6, 0x4, UR4 ;  /* 0x00000004060418a5 */ /* 0x004fec000f8e0204 */
[----:B------:R-:W-:Y:S01]  /*5410*/  IMAD.U32 R6, RZ, RZ, UR4 ;  /* 0x00000004ff067e24 */ /* 0x000fe2000f8e00ff */
[----:B------:R-:W-:Y:S04]  /*5420*/  MOV R7, UR5 ;  /* 0x0000000500077c02 */ /* 0x000fe80008000f00 */
[----:B------:R-:W2:Y:S01]  /*5430*/  @!UP1 LDCU UR4, c[0x0][0xc80] ;  /* 0x00019000ff0497ac */ /* 0x000ea20008000800 */
[----:B-1---5:R4:W5:Y:S02]  /*5440*/  @P1 LDG.E R41, desc[UR8][R6.64] ;  /* 0x0000000806291981 */ /* 0x022964000c1e1900 */
[----:B--2-4-:R-:W-:Y:S07]  /*5450*/  @!P1 IMAD.U32 R41, RZ, RZ, UR4 ;  /* 0x00000004ff299e24 */ /* 0x014fee000f8e00ff */
.L_x_94:
[----:B-----5:R-:W-:Y:S01]  /*5460*/  @!P0 FSETP.EQ.AND P2, PT, R41, RZ, PT ;  /* 0x000000ff2900820b */ /* 0x020fe20003f42000 */
[----:B------:R-:W-:Y:S01]  /*5470*/  @!UPT UIADD3 URZ, UPT, UPT, URZ, URZ, URZ ;  /* 0x000000fffffff290 */ /* 0x000fe2000fffe0ff */
[----:B------:R-:W-:Y:S11]  /*5480*/  @!P0 BRA `(.L_x_95) ;  /* 0x0000000000148947 */ /* 0x000ff60003800000 */
[----:B------:R-:W-:Y:S02]  /*5490*/  LOP3.LUT P0, RZ, R80, 0xff, RZ, 0xc0, !PT ;  /* 0x000000ff50ff7812 */ /* 0x000fe4000780c0ff */
[----:B------:R-:W-:Y:S04]  /*54a0*/  PLOP3.LUT P2, PT, PT, PT, UP1, 0x80, 0x8 ;  /* 0x000000000008781c */ /* 0x000fe80003f4f018 */
[----:B------:R-:W-:Y:S07]  /*54b0*/  PLOP3.LUT P2, PT, P2, PT, PT, 0x8, 0x80 ;  /* 0x000000000080781c */ /* 0x000fee000174e170 */
[----:B------:R-:W-:Y:S11]  /*54c0*/  @P0 FSETP.EQ.AND P2, PT, R41, RZ, PT ;  /* 0x000000ff2900020b */ /* 0x000ff60003f42000 */
[----:B------:R-:W-:Y:S02]  /*54d0*/  @!UPT UIADD3 URZ, UPT, UPT, URZ, URZ, URZ ;  /* 0x000000fffffff290 */ /* 0x000fe4000fffe0ff */
.L_x_95:
[----:B------:R-:W2:Y:S01]  /*54e0*/  SYNCS.PHASECHK.TRANS64.TRYWAIT P0, [UR21+0x80], R4 ;  /* 0x00008004ff0075a7 */ /* 0x000ea20008001115 */
[----:B------:R-:W-:Y:S04]  /*54f0*/  ELECT P1, URZ, PT ;  /* 0x0000000000ff782f */ /* 0x000fe80003820000 */
[----:B------:R-:W-:Y:S01]  /*5500*/  PLOP3.LUT P1, PT, P2, P1, PT, 0xf2, 0x2f ;  /* 0x00000000002f781c */ /* 0x000fe20001723e72 */
[----:B------:R-:W-:Y:S01]  /*5510*/  @!UPT UIADD3 URZ, UPT, UPT, URZ, URZ, URZ ;  /* 0x000000fffffff290 */ /* 0x000fe2000fffe0ff */
[----:B--2---:R-:W-:Y:S11]  /*5520*/  @!P0 BRA `(.L_x_96) ;  /* 0x00000054001c8947 */ /* 0x004ff60003800000 */
.L_x_186:
[----:B------:R-:W-:Y:S01]  /*5530*/  @!P1 IADD3 R2, P0, PT, R12, 0x980, RZ ;  /* 0x000009800c029810 */ /* 0x000fe20007f1e0ff */
[----:B------:R-:W-:Y:S01]  /*5540*/  VOTEU.ALL UP0, P1 ;  /* 0x0000000000ff7886 */ /* 0x000fe20000800000 */
[----:B------:R-:W-:Y:S01]  /*5550*/  UMOV UR6, 0x0 ;  /* 0x0000000000067882 */ /* 0x000fe20000000000 */
[----:B------:R-:W-:Y:S01]  /*5560*/  UMOV UR7, 0x10000000 ;  /* 0x1000000000077882 */ /* 0x000fe20000000000 */
[----:B------:R-:W-:Y:S01]  /*5570*/  @!P1 R2UR UR5, R2 ;  /* 0x00000000020592ca */ /* 0x000fe200000e0000 */
[----:B-1----:R-:W-:Y:S01]  /*5580*/  @!P1 IMAD.X R0, RZ, RZ, R13, P0 ;  /* 0x000000ffff009224 */ /* 0x002fe200000e060d */
[----:B------:R-:W-:Y:S01]  /*5590*/  @!UP0 UIADD3 UR32, UPT, UPT, UR21, 0x200, URZ ;  /* 0x0000020015208890 */ /* 0x000fe2000fffe0ff */
[----:B------:R-:W-:Y:S03]  /*55a0*/  VOTEU.ALL UP0, P1 ;  /* 0x0000000000ff7886 */ /* 0x000fe60000800000 */
[----:B------:R-:W-:Y:S01]  /*55b0*/  @!P1 R2UR UR4, R0 ;  /* 0x00000000000492ca */ /* 0x000fe200000e0000 */
[----:B------:R-:W-:Y:S06]  /*55c0*/  @!P1 IMAD.MOV.U32 R0, RZ, RZ, 0x2000 ;  /* 0x00002000ff009424 */ /* 0x000fec00078e00ff */
[----:B------:R-:W-:Y:S06]  /*55d0*/  IMAD.U32 R6, RZ, RZ, UR5 ;  /* 0x00000005ff067e24 */ /* 0x000fec000f8e00ff */
[----:B------:R-:W-:Y:S01]  /*55e0*/  IMAD.U32 R7, RZ, RZ, UR4 ;  /* 0x00000004ff077e24 */ /* 0x000fe2000f8e00ff */
[----:B------:R-:W-:Y:S04]  /*55f0*/  @!P1 R2UR UR4, R6 ;  /* 0x00000000060492ca */ /* 0x000fe800000e0000 */
[----:B------:R-:W-:Y:S11]  /*5600*/  @!P1 R2UR UR5, R7 ;  /* 0x00000000070592ca */ /* 0x000ff600000e0000 */
[----:B------:R-:W-:Y:S02]  /*5610*/  @!UPT UIADD3 URZ, UPT, UPT, URZ, URZ, URZ ;  /* 0x000000fffffff290 */ /* 0x000fe4000fffe0ff */
[----:B------:R1:W-:Y:S01]  /*5620*/  @!UP0 UTMALDG.3D [UR32], [UR4], desc[UR6] ;  /* 0x00000620040085b4 */ /* 0x0003e20008011000 */
[----:B------:R2:W-:Y:S01]  /*5630*/  @!P1 SYNCS.ARRIVE.TRANS64.RED.A0TR RZ, [UR21+0x60], R0 ;  /* 0x00006000ffff99a7 */ /* 0x0005e20008300415 */
[----:B-1----:R-:W-:Y:S09]  /*5640*/  UPRMT UR4, UR52, 0x654, UR33 ;  /* 0x0000065434047896 */ /* 0x002ff20008000021 */
[----:B------:R-:W-:Y:S01]  /*5650*/  SYNCS.ARRIVE.TRANS64.RED.A1T0 RZ, [UR4], RZ ;  /* 0x000000ffffff79a7 */ /* 0x000fe20008100404 */
[----:B------:R-:W1:Y:S02]  /*5660*/  SYNCS.PHASECHK.TRANS64.TRYWAIT P0, [UR21+0x88], R4 ;  /* 0x00008804ff0075a7 */ /* 0x000e640008001115 */
[----:B-12---:R-:W-:Y:S05]  /*5670*/  @!P0 BRA `(.L_x_97) ;  /* 0x0000005000e08947 */ /* 0x006fea0003800000 */
.L_x_188:
[----:B------:R-:W-:Y:S01]  /*5680*/  @!P1 IADD3 R2, P0, PT, R12, 0x980, RZ ;  /* 0x000009800c029810 */ /* 0x000fe20007f1e0ff */
[----:B------:R-:W-:Y:S01]  /*5690*/  VOTEU.ALL UP0, P1 ;  /* 0x0000000000ff7886 */ /* 0x000fe20000800000 */
[----:B------:R-:W-:Y:S01]  /*56a0*/  UMOV UR6, 0x0 ;  /* 0x0000000000067882 */ /* 0x000fe20000000000 */
[----:B------:R-:W-:Y:S01]  /*56b0*/  UMOV UR7, 0x10000000 ;  /* 0x1000000000077882 */ /* 0x000fe20000000000 */
[----:B------:R-:W-:Y:S01]  /*56c0*/  @!P1 R2UR UR5, R2 ;  /* 0x00000000020592ca */ /* 0x000fe200000e0000 */
[----:B------:R-:W-:Y:S01]  /*56d0*/  @!P1 IMAD.X R0, RZ, RZ, R13, P0 ;  /* 0x000000ffff009224 */ /* 0x000fe200000e060d */
[----:B------:R-:W-:Y:S02]  /*56e0*/  @!UP0 UIADD3 UR26, UPT, UPT, UR34, 0x20, URZ ;  /* 0x00000020221a8890 */ /* 0x000fe4000fffe0ff */
[----:B------:R-:W-:Y:S02]  /*56f0*/  @!UP0 UIADD3 UR24, UPT, UPT, UR21, 0x2200, URZ ;  /* 0x0000220015188890 */ /* 0x000fe4000fffe0ff */
[----:B------:R-:W-:Y:S01]  /*5700*/  @!P1 R2UR UR4, R0 ;  /* 0x00000000000492ca */ /* 0x000fe200000e0000 */
[----:B------:R-:W-:Y:S01]  /*5710*/  VOTEU.ALL UP0, P1 ;  /* 0x0000000000ff7886 */ /* 0x000fe20000800000 */
[----:B------:R-:W-:Y:S01]  /*5720*/  UMOV UR27, UR35 ;  /* 0x00000023001b7c82 */ /* 0x000fe20008000000 */
[----:B------:R-:W-:Y:S01]  /*5730*/  UMOV UR28, UR36 ;  /* 0x00000024001c7c82 */ /* 0x000fe20008000000 */
[----:B------:R-:W-:Y:S03]  /*5740*/  @!P1 IMAD.MOV.U32 R0, RZ, RZ, 0x2000 ;  /* 0x00002000ff009424 */ /* 0x000fe600078e00ff */
[----:B------:R-:W-:Y:S06]  /*5750*/  IMAD.U32 R6, RZ, RZ, UR5 ;  /* 0x00000005ff067e24 */ /* 0x000fec000f8e00ff */
[----:B------:R-:W-:Y:S01]  /*5760*/  IMAD.U32 R7, RZ, RZ, UR4 ;  /* 0x00000004ff077e24 */ /* 0x000fe2000f8e00ff */
[----:B------:R-:W-:Y:S04]  /*5770*/  @!P1 R2UR UR4, R6 ;  /* 0x00000000060492ca */ /* 0x000fe800000e0000 */
[----:B------:R-:W-:Y:S11]  /*5780*/  @!P1 R2UR UR5, R7 ;  /* 0x00000000070592ca */ /* 0x000ff600000e0000 */
[----:B------:R-:W-:Y:S02]  /*5790*/  @!UPT UIADD3 URZ, UPT, UPT, URZ, URZ, URZ ;  /* 0x000000fffffff290 */ /* 0x000fe4000fffe0ff */
[----:B------:R2:W-:Y:S01]  /*57a0*/  @!UP0 UTMALDG.3D [UR24], [UR4], desc[UR6] ;  /* 0x00000618040085b4 */ /* 0x0005e20008011000 */
[----:B------:R4:W-:Y:S01]  /*57b0*/  @!P1 SYNCS.ARRIVE.TRANS64.RED.A0TR RZ, [UR21+0x68], R0 ;  /* 0x00006800ffff99a7 */ /* 0x0009e20008300415 */
[----:B--2---:R-:W-:Y:S09]  /*57c0*/  UPRMT UR4, UR52, 0x654, UR25 ;  /* 0x0000065434047896 */ /* 0x004ff20008000019 */
[----:B------:R-:W-:Y:S01]  /*57d0*/  SYNCS.ARRIVE.TRANS64.RED.A1T0 RZ, [UR4], RZ ;  /* 0x000000ffffff79a7 */ /* 0x000fe20008100404 */
[----:B------:R-:W2:Y:S02]  /*57e0*/  SYNCS.PHASECHK.TRANS64.TRYWAIT P0, [UR21+0x90], R4 ;  /* 0x00009004ff0075a7 */ /* 0x000ea40008001115 */
[----:B--2-4-:R-:W-:Y:S05]  /*57f0*/  @!P0 BRA `(.L_x_98) ;  /* 0x0000005000988947 */ /* 0x014fea0003800000 */
.L_x_190:
[----:B------:R-:W-:Y:S01]  /*5800*/  @!P1 IADD3 R2, P0, PT, R12, 0x980, RZ ;  /* 0x000009800c029810 */ /* 0x000fe20007f1e0ff */
[----:B------:R-:W-:Y:S01]  /*5810*/  VOTEU.ALL UP0, P1 ;  /* 0x0000000000ff7886 */ /* 0x000fe20000800000 */
[----:B------:R-:W-:Y:S01]  /*5820*/  UMOV UR6, 0x0 ;  /* 0x0000000000067882 */ /* 0x000fe20000000000 */
[----:B------:R-:W-:Y:S01]  /*5830*/  UMOV UR7, 0x10000000 ;  /* 0x1000000000077882 */ /* 0x000fe20000000000 */
[----:B------:R-:W-:Y:S01]  /*5840*/  @!P1 R2UR UR5, R2 ;  /* 0x00000000020592ca */ /* 0x000fe200000e0000 */
[----:B------:R-:W-:Y:S01]  /*5850*/  @!P1 IMAD.X R0, RZ, RZ, R13, P0 ;  /* 0x000000ffff009224 */ /* 0x000fe200000e060d */
[----:B------:R-:W-:Y:S01]  /*5860*/  @!UP0 UIADD3 UR18, UPT, UPT, UR34, 0x40, URZ ;  /* 0x0000004022128890 */ /* 0x000fe2000fffe0ff */
[----:B------:R-:W-:Y:S01]  /*5870*/  VIADD R10, R10, 0x1 ;  /* 0x000000010a0a7836 */ /* 0x000fe20000000000 */
        /* <DEDUP_REMOVED lines=17> */
.L_x_192:
[----:B------:R-:W-:Y:S01]  /*5990*/  @!P1 IADD3 R2, P0, PT, R12, 0x980, RZ ;  /* 0x000009800c029810 */ /* 0x000fe20007f1e0ff */
[----:B------:R-:W-:Y:S01]  /*59a0*/  VOTEU.ALL UP0, P1 ;  /* 0x0000000000ff7886 */ /* 0x000fe20000800000 */
[----:B------:R-:W-:Y:S01]  /*59b0*/  UMOV UR6, 0x0 ;  /* 0x0000000000067882 */ /* 0x000fe20000000000 */
[----:B------:R-:W-:Y:S01]  /*59c0*/  UMOV UR7, 0x10000000 ;  /* 0x1000000000077882 */ /* 0x000fe20000000000 */
[----:B------:R-:W-:Y:S01]  /*59d0*/  @!P1 R2UR UR5, R2 ;  /* 0x00000000020592ca */ /* 0x000fe200000e0000 */
[----:B------:R-:W-:Y:S01]  /*59e0*/  @!P1 IMAD.X R0, RZ, RZ, R13, P0 ;  /* 0x000000ffff009224 */ /* 0x000fe200000e060d */
[----:B------:R-:W-:Y:S01]  /*59f0*/  @!UP0 UIADD3 UR10, UPT, UPT, UR34, 0x60, URZ ;  /* 0x00000060220a8890 */ /* 0x000fe2000fffe0ff */
[----:B------:R-:W-:Y:S01]  /*5a00*/  R2UR UR16, R82 ;  /* 0x00000000521072ca */ /* 0x000fe200000e0000 */
[----:B------:R-:W-:Y:S01]  /*5a10*/  @!UP0 UIADD3 UR8, UPT, UPT, UR21, 0x6200, URZ ;  /* 0x0000620015088890 */ /* 0x000fe2000fffe0ff */
[----:B------:R-:W-:Y:S01]  /*5a20*/  ISETP.NE.AND P0, PT, R10, 0x2, PT ;  /* 0x000000020a00780c */ /* 0x000fe20003f05270 */
[----:B------:R-:W-:Y:S01]  /*5a30*/  @!UP0 UIADD3 UR9, UPT, UPT, UR21, 0x78, URZ ;  /* 0x0000007815098890 */ /* 0x000fe2000fffe0ff */
[----:B------:R-:W-:Y:S01]  /*5a40*/  @!P1 R2UR UR4, R0 ;  /* 0x00000000000492ca */ /* 0x000fe200000e0000 */
[----:B------:R-:W-:Y:S01]  /*5a50*/  VOTEU.ALL UP0, P1 ;  /* 0x0000000000ff7886 */ /* 0x000fe20000800000 */
[----:B------:R-:W-:Y:S01]  /*5a60*/  UMOV UR11, UR35 ;  /* 0x00000023000b7c82 */ /* 0x000fe20008000000 */
[----:B------:R-:W-:Y:S01]  /*5a70*/  UMOV UR12, UR36 ;  /* 0x00000024000c7c82 */ /* 0x000fe20008000000 */
[----:B------:R-:W-:Y:S01]  /*5a80*/  SEL R0, RZ, 0x1, P0 ;  /* 0x00000001ff007807 */ /* 0x000fe20000000000 */
[----:B------:R-:W-:Y:S01]  /*5a90*/  UIADD3 UR28, UPT, UPT, UR14, UR63, URZ ;  /* 0x0000003f0e1c7290 */ /* 0x000fe2000fffe0ff */
[----:B-1----:R-:W-:Y:S01]  /*5aa0*/  IMAD.U32 R4, RZ, RZ, UR5 ;  /* 0x00000005ff047e24 */ /* 0x002fe2000f8e00ff */
[----:B------:R-:W-:Y:S01]  /*5ab0*/  LOP3.LUT R11, R11, 0x1, RZ, 0x3c, !PT ;  /* 0x000000010b0b7812 */ /* 0x000fe200078e3cff */
[----:B------:R-:W-:Y:S01]  /*5ac0*/  UMOV UR36, UR29 ;  /* 0x0000001d00247c82 */ /* 0x000fe20008000000 */
[----:B------:R-:W-:Y:S01]  /*5ad0*/  LOP3.LUT R9, R9, R0, RZ, 0x3c, !PT ;  /* 0x0000000009097212 */ /* 0x000fe200078e3cff */
[----:B------:R-:W-:Y:S01]  /*5ae0*/  UPLOP3.LUT UP4, UPT, UPT, UPT, UPT, 0x80, 0x8 ;  /* 0x000000000008789c */ /* 0x000fe20003f8f070 */
[----:B------:R-:W-:Y:S02]  /*5af0*/  SEL R10, R10, RZ, P0 ;  /* 0x000000ff0a0a7207 */ /* 0x000fe40000000000 */
[----:B------:R-:W-:Y:S01]  /*5b00*/  IMAD.U32 R5, RZ, RZ, UR4 ;  /* 0x00000004ff057e24 */ /* 0x000fe2000f8e00ff */
[----:B------:R-:W-:Y:S04]  /*5b10*/  @!P1 R2UR UR4, R4 ;  /* 0x00000000040492ca */ /* 0x000fe800000e0000 */
[----:B------:R-:W-:Y:S11]  /*5b20*/  @!P1 R2UR UR5, R5 ;  /* 0x00000000050592ca */ /* 0x000ff600000e0000 */
[----:B------:R-:W-:Y:S02]  /*5b30*/  @!UPT UIADD3 URZ, UPT, UPT, URZ, URZ, URZ ;  /* 0x000000fffffff290 */ /* 0x000fe4000fffe0ff */
[----:B------:R1:W-:Y:S01]  /*5b40*/  @!UP0 UTMALDG.3D [UR8], [UR4], desc[UR6] ;  /* 0x00000608040085b4 */ /* 0x0003e20008011000 */
[----:B------:R2:W-:Y:S01]  /*5b50*/  @!P1 SYNCS.ARRIVE.TRANS64.RED.A0TR RZ, [UR21+0x78], R3 ;  /* 0x00007803ffff99a7 */ /* 0x0005e20008300415 */
[----:B------:R-:W-:Y:S01]  /*5b60*/  SYNCS.ARRIVE.TRANS64.RED.A1T0 RZ, [UR39], RZ ;  /* 0x000000ffffff79a7 */ /* 0x000fe20008100427 */
[----:B-1----:R-:W-:Y:S01]  /*5b70*/  UIADD3 UR12, UPT, UPT, UR13, UR16, URZ ;  /* 0x000000100d0c7290 */ /* 0x002fe2000fffe0ff */
[----:B------:R-:W-:Y:S11]  /*5b80*/  BRA.U UP2, `(.L_x_100) ;  /* 0xfffffff102507547 */ /* 0x000ff6000b83ffff */
[----:B--2---:R-:W-:-:S04]  /*5b90*/  SHF.L.U32 R3, R11, 0x1f, RZ ;  /* 0x0000001f0b037819 */ /* 0x004fc800000006ff */
[----:B------:R-:W1:Y:S02]  /*5ba0*/  SYNCS.PHASECHK.TRANS64.TRYWAIT P0, [UR21+0x80], R3 ;  /* 0x00008003ff0075a7 */ /* 0x000e640008001115 */
[----:B-1----:R-:W-:Y:S05]  /*5bb0*/  @!P0 BRA `(.L_x_101) ;  /* 0x0000004c00d88947 */ /* 0x002fea0003800000 */
.L_x_194:
[----:B------:R-:W2:Y:S02]  /*5bc0*/  SYNCS.PHASECHK.TRANS64.TRYWAIT P0, [UR21+0x88], R3 ;  /* 0x00008803ff0075a7 */ /* 0x000ea40008001115 */
[----:B--2---:R-:W-:Y:S05]  /*5bd0*/  @!P0 BRA `(.L_x_102) ;  /* 0x0000004c00e88947 */ /* 0x004fea0003800000 */
.L_x_196:
[----:B------:R-:W2:Y:S02]  /*5be0*/  SYNCS.PHASECHK.TRANS64.TRYWAIT P0, [UR21+0x90], R3 ;  /* 0x00009003ff0075a7 */ /* 0x000ea40008001115 */
[----:B--2---:R-:W-:Y:S05]  /*5bf0*/  @!P0 BRA `(.L_x_103) ;  /* 0x0000004c00f88947 */ /* 0x004fea0003800000 */
.L_x_198:
[----:B-1----:R-:W-:-:S07]  /*5c00*/  MOV R0, UR21 ;  /* 0x0000001500007c02 */ /* 0x002fce0008000f00 */
.L_x_104:
[----:B-1----:R-:W-:-:S04]  /*5c10*/  SHF.L.U32 R3, R11, 0x1f, RZ ;  /* 0x0000001f0b037819 */ /* 0x002fc800000006ff */
[----:B------:R1:W2:Y:S03]  /*5c20*/  SYNCS.PHASECHK.TRANS64.TRYWAIT P0, [R0+URZ+0x98], R3 ;  /* 0x00009803000075a7 */ /* 0x0002a600080011ff */
[----:B--2---:R-:W-:Y:S05]  /*5c30*/  @!P0 NANOSLEEP.SYNCS 0x989680 ;  /* 0x009896800000895d */ /* 0x004fea0003900000 */
[----:B------:R-:W2:Y:S02]  /*5c40*/  @!P0 SYNCS.PHASECHK.TRANS64 P0, [R0+URZ+0x98], R3 ;  /* 0x00009803000085a7 */ /* 0x000ea400080010ff */
[----:B--23--:R-:W-:Y:S05]  /*5c50*/  @P0 EXIT ;  /* 0x000000000000094d */ /* 0x00cfea0003800000 */
[----:B------:R-:W-:Y:S05]  /*5c60*/  BRA `(.L_x_104) ;  /* 0xfffffffc00e87947 */ /* 0x000fea000383ffff */
.L_x_89:
[----:B------:R-:W-:-:S06]  /*5c70*/  UISETP.GE.AND UP0, UPT, UR20, 0x4, UPT ;  /* 0x000000041400788c */ /* 0x000fcc000bf06270 */
[----:B------:R-:W-:-:S13]  /*5c80*/  PLOP3.LUT P0, PT, PT, PT, UP0, 0x80, 0x8 ;  /* 0x000000000008781c */ /* 0x000fda0003f0f008 */
[----:B------:R-:W-:Y:S05]  /*5c90*/  @!P0 EXIT ;  /* 0x000000000000894d */ /* 0x000fea0003800000 */
[----:B------:R-:W-:Y:S01]  /*5ca0*/  BAR.SYNC.DEFER_BLOCKING 0x6, 0xa0 ;  /* 0x0182800000007b1d */ /* 0x000fe20000010000 */
[C---:B------:R-:W-:Y:S01]  /*5cb0*/  IMAD.SHL.U32 R2, R94.reuse, 0x20, RZ ;  /* 0x000000205e027824 */ /* 0x040fe200078e00ff */
[C---:B------:R-:W-:Y:S01]  /*5cc0*/  SHF.L.U32 R37, R94.reuse, 0x10, RZ ;  /* 0x000000105e257819 */ /* 0x040fe200000006ff */
[C---:B------:R-:W-:Y:S01]  /*5cd0*/  IMAD.SHL.U32 R93, R94.reuse, 0x4, RZ ;  /* 0x000000045e5d7824 */ /* 0x040fe200078e00ff */
[----:B------:R-:W-:Y:S01]  /*5ce0*/  LOP3.LUT R95, R94, 0x60, RZ, 0xc0, !PT ;  /* 0x000000605e5f7812 */ /* 0x000fe200078ec0ff */
[----:B------:R-:W-:Y:S01]  /*5cf0*/  HFMA2 R86, -RZ, RZ, 0, 0 ;  /* 0x00000000ff567431 */ /* 0x000fe200000001ff */
[----:B------:R-:W-:Y:S02]  /*5d00*/  UMOV UR44, 0x400 ;  /* 0x00000400002c7882 */ /* 0x000fe40000000000 */
[----:B------:R-:W1:Y:S01]  /*5d10*/  LDC.64 R78, c[0x0][0xcb0] ;  /* 0x00032c00ff4e7b82 */ /* 0x000e620000000a00 */
[----:B------:R-:W-:Y:S01]  /*5d20*/  ULEA UR44, UR52, UR44, 0x18 ;  /* 0x0000002c342c7291 */ /* 0x000fe2000f8ec0ff */
[----:B------:R-:W-:Y:S01]  /*5d30*/  LOP3.LUT R6, R2, 0xc0, RZ, 0xc0, !PT ;  /* 0x000000c002067812 */ /* 0x000fe200078ec0ff */
[----:B------:R-:W2:Y:S01]  /*5d40*/  LDCU.64 UR6, c[0x0][0xc90] ;  /* 0x00019200ff0677ac */ /* 0x000ea20008000a00 */
[----:B------:R-:W-:Y:S01]  /*5d50*/  LOP3.LUT R92, R94, 0x2, RZ, 0xc0, !PT ;  /* 0x000000025e5c7812 */ /* 0x000fe200078ec0ff */
[----:B------:R-:W-:Y:S01]  /*5d60*/  IMAD.MOV.U32 R90, RZ, RZ, 0x1 ;  /* 0x00000001ff5a7424 */ /* 0x000fe200078e00ff */
[----:B------:R-:W-:Y:S01]  /*5d70*/  LOP3.LUT R93, R6, 0x18, R93, 0xf8, !PT ;  /* 0x00000018065d7812 */ /* 0x000fe200078ef85d */
[----:B------:R-:W-:Y:S01]  /*5d80*/  UIADD3 UR4, UPT, UPT, UR44, 0x200, URZ ;  /* 0x000002002c047890 */ /* 0x000fe2000fffe0ff */
[----:B------:R-:W3:Y:S01]  /*5d90*/  LDC.64 R76, c[0x0][0xca8] ;  /* 0x00032a00ff4c7b82 */ /* 0x000ee20000000a00 */
[----:B------:R-:W-:Y:S01]  /*5da0*/  LOP3.LUT R37, R37, 0x600000, RZ, 0xc0, !PT ;  /* 0x0060000025257812 */ /* 0x000fe200078ec0ff */
[----:B------:R-:W-:Y:S01]  /*5db0*/  IMAD.MOV.U32 R36, RZ, RZ, RZ ;  /* 0x000000ffff247224 */ /* 0x000fe200078e00ff */
[----:B------:R-:W-:-:S02]  /*5dc0*/  LOP3.LUT R93, R93, 0xf20, R2, 0xf8, !PT ;  /* 0x00000f205d5d7812 */ /* 0x000fc400078ef802 */
[----:B------:R-:W-:Y:S01]  /*5dd0*/  CS2R R88, SRZ ;  /* 0x0000000000587805 */ /* 0x000fe2000001ff00 */
[----:B------:R-:W-:Y:S01]  /*5de0*/  IMAD.U32 R84, RZ, RZ, UR4 ;  /* 0x00000004ff547e24 */ /* 0x000fe2000f8e00ff */
[----:B------:R-:W-:Y:S01]  /*5df0*/  LOP3.LUT R94, R94, 0x4, RZ, 0xc0, !PT ;  /* 0x000000045e5e7812 */ /* 0x000fe200078ec0ff */
[----:B------:R-:W4:Y:S01]  /*5e00*/  LDCU UR60, c[0x0][0x370] ;  /* 0x00006e00ff3c77ac */ /* 0x000f220008000800 */
[----:B------:R-:W4:Y:S02]  /*5e10*/  LDS R0, [UR44+0x140] ;  /* 0x0001402cff007984 */ /* 0x000f240008000800 */
[----:B------:R-:W-:Y:S01]  /*5e20*/  LEA R93, R93, R84, 0x1 ;  /* 0x000000545d5d7211 */ /* 0x000fe200078e08ff */
[----:B------:R-:W1:Y:S01]  /*5e30*/  LDCU UR43, c[0x0][0xf0c] ;  /* 0x0001e180ff2b77ac */ /* 0x000e620008000800 */
[----:B--2---:R-:W-:Y:S01]  /*5e40*/  IMAD.U32 R97, RZ, RZ, UR6 ;  /* 0x00000006ff617e24 */ /* 0x004fe2000f8e00ff */
[----:B------:R-:W-:Y:S02]  /*5e50*/  MOV R96, UR7 ;  /* 0x0000000700607c02 */ /* 0x000fe40008000f00 */
[--C-:B------:R-:W-:Y:S01]  /*5e60*/  IMAD R92, R92, -0x10, R93.reuse ;  /* 0xfffffff05c5c7824 */ /* 0x100fe200078e025d */
[----:B------:R-:W2:Y:S01]  /*5e70*/  LDCU UR39, c[0x0][0xf30] ;  /* 0x0001e600ff2777ac */ /* 0x000ea20008000800 */
[----:B------:R-:W-:Y:S01]  /*5e80*/  IMAD R91, R94, -0x10, R93 ;  /* 0xfffffff05e5b7824 */ /* 0x000fe200078e025d */
[----:B------:R-:W1:Y:S01]  /*5e90*/  LDCU.64 UR54, c[0x0][0xc88] ;  /* 0x00019100ff3677ac */ /* 0x000e620008000a00 */
[----:B------:R-:W1:Y:S01]  /*5ea0*/  LDCU.64 UR40, c[0x0][0xf28] ;  /* 0x0001e500ff2877ac */ /* 0x000e620008000a00 */
[----:B------:R-:W1:Y:S01]  /*5eb0*/  LDCU.128 UR56, c[0x0][0xf10] ;  /* 0x0001e200ff3877ac */ /* 0x000e620008000c00 */
[----:B------:R-:W1:Y:S01]  /*5ec0*/  LDCU UR53, c[0x0][0x374] ;  /* 0x00006e80ff3577ac */ /* 0x000e620008000800 */
[----:B------:R-:W-:Y:S01]  /*5ed0*/  UMOV UR47, URZ ;  /* 0x000000ff002f7c82 */ /* 0x000fe20008000000 */
[----:B------:R-:W-:Y:S01]  /*5ee0*/  UMOV UR46, URZ ;  /* 0x000000ff002e7c82 */ /* 0x000fe20008000000 */
[----:B-1234-:R-:W-:-:S07]  /*5ef0*/  IMAD.IADD R37, R0, 0x1, R37 ;  /* 0x0000000100257824 */ /* 0x01efce00078e0225 */
.L_x_148:
[----:B------:R-:W-:Y:S02]  /*5f00*/  LEA R3, R86, UR44, 0x3 ;  /* 0x0000002c56037c11 */ /* 0x000fe4000f8e18ff */
[----:B------:R-:W-:Y:S02]  /*5f10*/  SHF.L.U32 R0, R88, 0x1f, RZ ;  /* 0x0000001f58007819 */ /* 0x000fe400000006ff */
[----:B------:R-:W-:Y:S02]  /*5f20*/  LEA R5, R86, UR44, 0x4 ;  /* 0x0000002c56057c11 */ /* 0x000fe4000f8e20ff */
[----:B-1----:R-:W1:Y:S02]  /*5f30*/  SYNCS.PHASECHK.TRANS64.TRYWAIT P0, [R3+URZ+0xb0], R0 ;  /* 0x0000b000030075a7 */ /* 0x002e6400080011ff */
[----:B-12---:R-:W-:Y:S05]  /*5f40*/  @!P0 BRA `(.L_x_105) ;  /* 0x0000004c003c8947 */ /* 0x006fea0003800000 */
.L_x_199:
[----:B------:R-:W2:Y:S01]  /*5f50*/  LDS.128 R4, [R5+0x120] ;  /* 0x0001200005047984 */ /* 0x000ea20000000c00 */
[----:B------:R-:W-:Y:S01]  /*5f60*/  UISETP.GE.AND UP0, UPT, UR42, 0x1, UPT ;  /* 0x000000012a00788c */ /* 0x000fe2000bf06270 */
[----:B------:R-:W-:Y:S01]  /*5f70*/  @!PT LDS RZ, [RZ] ;  /* 0x00000000fffff984 */ /* 0x000fe20000000800 */
[----:B------:R-:W-:Y:S01]  /*5f80*/  @!PT LDS RZ, [RZ] ;  /* 0x00000000fffff984 */ /* 0x000fe20000000800 */
[----:B------:R-:W-:Y:S01]  /*5f90*/  @!PT LDS RZ, [RZ] ;  /* 0x00000000fffff984 */ /* 0x000fe20000000800 */
[----:B------:R-:W-:Y:S01]  /*5fa0*/  @!PT LDS RZ, [RZ] ;  /* 0x00000000fffff984 */ /* 0x000fe20000000800 */
[----:B------:R3:W-:Y:S06]  /*5fb0*/  MEMBAR.ALL.CTA ;  /* 0x0000000000007992 */ /* 0x0007ec0000008000 */
[----:B---3--:R-:W3:Y:S01]  /*5fc0*/  FENCE.VIEW.ASYNC.S ;  /* 0x00000000000073c6 */ /* 0x008ee20000000000 */
[----:B--2---:R-:W-:Y:S11]  /*5fd0*/  LOP3.LUT P0, RZ, R6, 0x1, RZ, 0xc0, !PT ;  /* 0x0000000106ff7812 */ /* 0x004ff6000780c0ff */
[----:B------:R-:W-:Y:S02]  /*5fe0*/  @!UPT UIADD3 URZ, UPT, UPT, URZ, URZ, URZ ;  /* 0x000000fffffff290 */ /* 0x000fe4000fffe0ff */
[----:B---3--:R-:W-:Y:S01]  /*5ff0*/  VOTEU.ANY UP1, P0 ;  /* 0x0000000000ff7886 */ /* 0x008fe20000020100 */
[----:B------:R-:W-:Y:S01]  /*6000*/  PLOP3.LUT P0, PT, PT, PT, UP1, 0x80, 0x8 ;  /* 0x000000000008781c */ /* 0x000fe20003f0f018 */
[----:B------:R-:W-:Y:S11]  /*6010*/  UP2UR UR62, UPR, URZ, 0x2 ;  /* 0x00000002ff3e7883 */ /* 0x000ff60008000000 */
[----:B------:R-:W-:Y:S01]  /*6020*/  @!UPT UIADD3 URZ, UPT, UPT, URZ, URZ, URZ ;  /* 0x000000fffffff290 */ /* 0x000fe2000fffe0ff */
[----:B-1----:R-:W-:Y:S02]  /*6030*/  @P0 SHF.R.U32.HI R0, RZ, 0x10, R5 ;  /* 0x00000010ff000819 */ /* 0x002fe40000011605 */
        /* <DEDUP_REMOVED lines=12> */
[----:B------:R-:W2:Y:S01]  /*6100*/  LDCU UR13, c[0x0][0xf20] ;  /* 0x0001e400ff0d77ac */ /* 0x000ea20008000800 */
[----:B------:R-:W-:Y:S02]  /*6110*/  UIMAD.WIDE.U32 UR4, UR53, UR59, URZ ;  /* 0x0000003b350472a5 */ /* 0x000fe4000f8e00ff */
[----:B------:R-:W-:Y:S02]  /*6120*/  UIMAD.WIDE.U32 UR6, UR60, UR56, URZ ;  /* 0x000000383c0672a5 */ /* 0x000fe4000f8e00ff */
[----:B------:R-:W-:Y:S02]  /*6130*/  UISETP.NE.AND UP0, UPT, UR58, 0x1, UPT ;  /* 0x000000013a00788c */ /* 0x000fe4000bf05270 */
[----:B------:R-:W-:Y:S02]  /*6140*/  UIMAD.WIDE.U32 UR8, UR37, UR59, URZ ;  /* 0x0000003b250872a5 */ /* 0x000fe4000f8e00ff */
[----:B------:R-:W-:Y:S02]  /*6150*/  UIMAD.WIDE.U32 UR10, UR38, UR56, URZ ;  /* 0x00000038260a72a5 */ /* 0x000fe4000f8e00ff */
[----:B------:R-:W-:Y:S02]  /*6160*/  UISETP.NE.AND UP1, UPT, UR43, 0x1, UPT ;  /* 0x000000012b00788c */ /* 0x000fe4000bf25270 */
[----:B------:R-:W-:Y:S01]  /*6170*/  UISETP.NE.AND UP2, UPT, UR42, 0x1, UPT ;  /* 0x000000012a00788c */ /* 0x000fe2000bf45270 */
[----:B------:R-:W-:Y:S02]  /*6180*/  UMOV UR4, UR5 ;  /* 0x0000000500047c82 */ /* 0x000fe40008000000 */
[----:B--2---:R-:W-:Y:S03]  /*6190*/  USHF.R.U32.HI UR5, URZ, UR13, UR4 ;  /* 0x0000000dff057299 */ /* 0x004fe60008011604 */
[----:B------:R-:W-:Y:S02]  /*61a0*/  UMOV UR4, UR7 ;  /* 0x0000000700047c82 */ /* 0x000fe40008000000 */
[----:B------:R-:W-:Y:S02]  /*61b0*/  USHF.R.U32.HI UR7, URZ, UR57, UR4 ;  /* 0x00000039ff077299 */ /* 0x000fe40008011604 */
[----:B------:R-:W-:Y:S02]  /*61c0*/  USEL UR4, UR53, UR5, !UP0 ;  /* 0x0000000535047287 */ /* 0x000fe4000c000000 */
[----:B------:R-:W-:Y:S01]  /*61d0*/  USEL UR7, UR60, UR7, !UP1 ;  /* 0x000000073c077287 */ /* 0x000fe2000c800000 */
[----:B------:R-:W-:Y:S01]  /*61e0*/  UMOV UR5, UR9 ;  /* 0x0000000900057c82 */ /* 0x000fe20008000000 */
[----:B------:R-:W-:Y:S02]  /*61f0*/  UIMAD.WIDE.U32 UR8, UR4, UR40, URZ ;  /* 0x00000028040872a5 */ /* 0x000fe4000f8e00ff */
[----:B------:R-:W-:Y:S03]  /*6200*/  USHF.R.U32.HI UR6, URZ, UR13, UR5 ;  /* 0x0000000dff067299 */ /* 0x000fe60008011605 */
[----:B------:R-:W-:Y:S01]  /*6210*/  UMOV UR5, UR11 ;  /* 0x0000000b00057c82 */ /* 0x000fe20008000000 */
[----:B------:R-:W-:Y:S02]  /*6220*/  UIMAD.WIDE.U32 UR10, UR7, UR40, URZ ;  /* 0x00000028070a72a5 */ /* 0x000fe4000f8e00ff */
[----:B------:R-:W-:Y:S02]  /*6230*/  USHF.R.U32.HI UR13, URZ, UR57, UR5 ;  /* 0x00000039ff0d7299 */ /* 0x000fe40008011605 */
[----:B------:R-:W-:Y:S01]  /*6240*/  USEL UR6, UR37, UR6, !UP0 ;  /* 0x0000000625067287 */ /* 0x000fe2000c000000 */
[----:B------:R-:W-:Y:S02]  /*6250*/  UMOV UR5, UR9 ;  /* 0x0000000900057c82 */ /* 0x000fe40008000000 */
[----:B------:R-:W-:Y:S01]  /*6260*/  UMOV UR10, UR11 ;  /* 0x0000000b000a7c82 */ /* 0x000fe20008000000 */
[----:B------:R-:W-:Y:S02]  /*6270*/  @UP2 USHF.R.U32.HI UR4, URZ, UR41, UR5 ;  /* 0x00000029ff042299 */ /* 0x000fe40008011605 */
[----:B------:R-:W-:Y:S02]  /*6280*/  @UP2 USHF.R.U32.HI UR7, URZ, UR41, UR10 ;  /* 0x00000029ff072299 */ /* 0x000fe4000801160a */
[----:B------:R-:W-:Y:S02]  /*6290*/  UIMAD UR4, UR42, UR4, URZ ;  /* 0x000000042a0472a4 */ /* 0x000fe4000f8e02ff */
[----:B------:R-:W-:Y:S02]  /*62a0*/  UIMAD.WIDE.U32 UR10, UR6, UR40, URZ ;  /* 0x00000028060a72a5 */ /* 0x000fe4000f8e00ff */
[----:B------:R-:W-:Y:S02]  /*62b0*/  USEL UR5, UR38, UR13, !UP1 ;  /* 0x0000000d26057287 */ /* 0x000fe4000c800000 */
[----:B------:R-:W-:Y:S02]  /*62c0*/  UIMAD UR8, UR42, UR7, URZ ;  /* 0x000000072a0872a4 */ /* 0x000fe4000f8e02ff */
[----:B------:R-:W-:Y:S03]  /*62d0*/  UISETP.GE.AND UP0, UPT, UR6, UR4, UPT ;  /* 0x000000040600728c */ /* 0x000fe6000bf06270 */
[----:B------:R-:W-:Y:S01]  /*62e0*/  UMOV UR4, UR11 ;  /* 0x0000000b00047c82 */ /* 0x000fe20008000000 */
[----:B------:R-:W-:Y:S02]  /*62f0*/  UISETP.GE.OR UP0, UPT, UR5, UR8, UP0 ;  /* 0x000000080500728c */ /* 0x000fe40008706670 */
[----:B------:R-:W-:Y:S02]  /*6300*/  USHF.R.U32.HI UR4, URZ, UR41, UR4 ;  /* 0x00000029ff047299 */ /* 0x000fe40008011604 */
[----:B------:R-:W-:Y:S02]  /*6310*/  UIMAD.WIDE.U32 UR8, UR5, UR40, URZ ;  /* 0x00000028050872a5 */ /* 0x000fe4000f8e00ff */
[----:B------:R-:W-:Y:S02]  /*6320*/  USEL UR11, UR6, UR4, !UP2 ;  /* 0x00000004060b7287 */ /* 0x000fe4000d000000 */
[----:B------:R-:W-:Y:S02]  /*6330*/  UIADD3 UR8, UPT, UPT, -UR5, URZ, URZ ;  /* 0x000000ff05087290 */ /* 0x000fe4000fffe1ff */
[----:B------:R-:W-:Y:S01]  /*6340*/  UIADD3 UR10, UPT, UPT, -UR11, URZ, URZ ;  /* 0x000000ff0b0a7290 */ /* 0x000fe2000fffe1ff */
[----:B------:R-:W-:Y:S01]  /*6350*/  @!UP0 UMOV UR4, UR9 ;  /* 0x0000000900048c82 */ /* 0x000fe20008000000 */
[----:B------:R-:W-:Y:S02]  /*6360*/  UIADD3 UR9, UPT, UPT, -UR6, URZ, URZ ;  /* 0x000000ff06097290 */ /* 0x000fe4000fffe1ff */
[----:B------:R-:W-:Y:S02]  /*6370*/  @!UP0 USHF.R.U32.HI UR4, URZ, UR41, UR4 ;  /* 0x00000029ff048299 */ /* 0x000fe40008011604 */
[----:B------:R-:W-:Y:S02]  /*6380*/  UIMAD UR10, UR42, UR10, UR6 ;  /* 0x0000000a2a0a72a4 */ /* 0x000fe4000f8e0206 */
[----:B------:R-:W-:Y:S04]  /*6390*/  @!UP0 USEL UR4, UR5, UR4, !UP2 ;  /* 0x0000000405048287 */ /* 0x000fe8000d000000 */
[----:B------:R-:W-:Y:S02]  /*63a0*/  @!UP0 UIMAD UR10, UR7, UR10, UR4 ;  /* 0x0000000a070a82a4 */ /* 0x000fe4000f8e0204 */
[----:B------:R-:W-:Y:S02]  /*63b0*/  @!UP0 UIADD3 UR11, UPT, UPT, UR11, -UR4, URZ ;  /* 0x800000040b0b8290 */ /* 0x000fe4000fffe0ff */
[----:B------:R-:W-:Y:S02]  /*63c0*/  UIMAD UR7, UR43, UR8, UR38 ;  /* 0x000000082b0772a4 */ /* 0x000fe4000f8e0226 */
[----:B------:R-:W-:Y:S02]  /*63d0*/  @!UP0 UIMAD UR6, UR11, UR42, UR5 ;  /* 0x0000002a0b0682a4 */ /* 0x000fe4000f8e0205 */
[----:B------:R-:W-:Y:S01]  /*63e0*/  UIMAD UR4, UR58, UR9, UR37 ;  /* 0x000000093a0472a4 */ /* 0x000fe2000f8e0225 */
[----:B------:R-:W-:Y:S02]  /*63f0*/  @!UP0 UMOV UR5, UR10 ;  /* 0x0000000a00058c82 */ /* 0x000fe40008000000 */
[----:B------:R-:W-:Y:S02]  /*6400*/  UIMAD UR38, UR5, UR43, UR7 ;  /* 0x0000002b052672a4 */ /* 0x000fe4000f8e0207 */
[----:B------:R-:W-:Y:S11]  /*6410*/  UIMAD UR37, UR6, UR58, UR4 ;  /* 0x0000003a062572a4 */ /* 0x000ff6000f8e0204 */
[----:B------:R-:W-:Y:S01]  /*6420*/  @!UPT UIADD3 URZ, UPT, UPT, URZ, URZ, URZ ;  /* 0x000000fffffff290 */ /* 0x000fe2000fffe0ff */
.L_x_106:
[----:B------:R-:W-:Y:S01]  /*6430*/  UISETP.NE.AND UP0, UPT, UR39, 0x1, UPT ;  /* 0x000000012700788c */ /* 0x000fe2000bf05270 */
[----:B------:R-:W-:Y:S01]  /*6440*/  LOP3.LUT P0, RZ, R84, 0x1b0, RZ, 0xc0, !PT ;  /* 0x000001b054ff7812 */ /* 0x000fe2000780c0ff */
[----:B------:R-:W-:Y:S01]  /*6450*/  USHF.L.U32 UR49, UR12, 0x7, URZ ;  /* 0x000000070c317899 */ /* 0x000fe200080006ff */
[----:B------:R-:W-:Y:S01]  /*6460*/  BSSY.RECONVERGENT B6, `(.L_x_107) ;  /* 0x0000034000067945 */ /* 0x000fe20003800200 */
[----:B------:R-:W-:Y:S01]  /*6470*/  USHF.L.U32 UR50, UR28, 0x7, URZ ;  /* 0x000000071c327899 */ /* 0x000fe200080006ff */
[----:B------:R-:W-:Y:S06]  /*6480*/  IADD3 R86, PT, PT, R86, 0x1, RZ ;  /* 0x0000000156567810 */ /* 0x000fec0007ffe0ff */
[----:B------:R-:W2:Y:S01]  /*6490*/  @!UP0 LDCU.128 UR16, c[0x0][0xf10] ;  /* 0x0001e200ff1087ac */ /* 0x000ea20008000c00 */
[----:B------:R-:W3:Y:S01]  /*64a0*/  @!UP0 LDCU UR5, c[0x0][0xf0c] ;  /* 0x0001e180ff0587ac */ /* 0x000ee20008000800 */
[----:B------:R-:W4:Y:S01]  /*64b0*/  @!UP0 LDCU UR10, c[0x0][0xf20] ;  /* 0x0001e400ff0a87ac */ /* 0x000f220008000800 */
[----:B--2---:R-:W-:Y:S02]  /*64c0*/  UIMAD.WIDE.U32 UR8, UR38, UR16, URZ ;  /* 0x00000010260872a5 */ /* 0x004fe4000f8e00ff */
[----:B------:R-:W-:Y:S02]  /*64d0*/  UIMAD.WIDE.U32 UR6, UR37, UR19, URZ ;  /* 0x00000013250672a5 */ /* 0x000fe4000f8e00ff */
[----:B------:R-:W-:Y:S03]  /*64e0*/  @!UP0 UISETP.NE.AND UP1, UPT, UR18, 0x1, UPT ;  /* 0x000000011200888c */ /* 0x000fe6000bf25270 */
[----:B------:R-:W-:Y:S01]  /*64f0*/  @!UP0 UMOV UR4, UR9 ;  /* 0x0000000900048c82 */ /* 0x000fe20008000000 */
[----:B---3--:R-:W-:Y:S02]  /*6500*/  @!UP0 UISETP.NE.AND UP2, UPT, UR5, 0x1, UPT ;  /* 0x000000010500888c */ /* 0x008fe4000bf45270 */
[----:B------:R-:W-:Y:S01]  /*6510*/  @!UP0 USHF.R.U32.HI UR4, URZ, UR17, UR4 ;  /* 0x00000011ff048299 */ /* 0x000fe20008011604 */
[----:B------:R-:W-:Y:S02]  /*6520*/  @!UP0 UMOV UR6, UR7 ;  /* 0x0000000700068c82 */ /* 0x000fe40008000000 */
[----:B----4-:R-:W-:Y:S02]  /*6530*/  @!UP0 USHF.R.U32.HI UR6, URZ, UR10, UR6 ;  /* 0x0000000aff068299 */ /* 0x010fe40008011606 */
[----:B------:R-:W-:Y:S02]  /*6540*/  @!UP0 USEL UR7, UR38, UR4, !UP2 ;  /* 0x0000000426078287 */ /* 0x000fe4000d000000 */
[----:B------:R-:W-:Y:S04]  /*6550*/  @!UP0 USEL UR6, UR37, UR6, !UP1 ;  /* 0x0000000625068287 */ /* 0x000fe8000c800000 */
[----:B------:R-:W-:Y:S02]  /*6560*/  @!UP0 UIADD3 UR4, UPT, UPT, -UR7, UR6, URZ ;  /* 0x0000000607048290 */ /* 0x000fe4000fffe1ff */
[----:B------:R-:W-:Y:S02]  /*6570*/  @!UP0 UIADD3 UR6, UPT, UPT, UR7, -UR6, URZ ;  /* 0x8000000607068290 */ /* 0x000fe4000fffe0ff */
[----:B------:R-:W-:Y:S02]  /*6580*/  @!UP0 UIMAD UR38, UR4, UR5, UR38 ;  /* 0x00000005042682a4 */ /* 0x000fe4000f8e0226 */
[----:B------:R-:W-:Y:S01]  /*6590*/  @!UP0 UIMAD UR37, UR6, UR18, UR37 ;  /* 0x00000012062582a4 */ /* 0x000fe2000f8e0225 */
[----:B------:R-:W-:Y:S11]  /*65a0*/  @!P0 BRA `(.L_x_108) ;  /* 0x00000000007c8947 */ /* 0x000ff60003800000 */
[----:B------:R-:W2:Y:S01]  /*65b0*/  LDCU.64 UR8, c[0x4][0x80] ;  /* 0x01001000ff0877ac */ /* 0x000ea20008000a00 */
[----:B------:R-:W-:Y:S01]  /*65c0*/  MOV R2, 0x0 ;  /* 0x0000000000027802 */ /* 0x000fe20000000f00 */
[----:B------:R-:W-:Y:S02]  /*65d0*/  HFMA2 R12, -RZ, RZ, 0, 5.9604644775390625e-08 ;  /* 0x00000001ff0c7431 */ /* 0x000fe400000001ff */
[----:B------:R-:W-:Y:S01]  /*65e0*/  IMAD.MOV.U32 R8, RZ, RZ, 0x70 ;  /* 0x00000070ff087424 */ /* 0x000fe200078e00ff */
[----:B------:R3:W4:Y:S01]  /*65f0*/  LDC.64 R14, c[0x4][R2] ;  /* 0x01000000020e7b82 */ /* 0x0007220000000a00 */
[----:B------:R-:W1:Y:S01]  /*6600*/  LDCU.64 UR6, c[0x4][0x88] ;  /* 0x01001100ff0677ac */ /* 0x000e620008000a00 */
[----:B------:R-:W-:Y:S01]  /*6610*/  IMAD.MOV.U32 R13, RZ, RZ, RZ ;  /* 0x000000ffff0d7224 */ /* 0x000fe200078e00ff */
[----:B------:R-:W1:Y:S01]  /*6620*/  LDCU.64 UR4, c[0x4][0x8] ;  /* 0x01000100ff0477ac */ /* 0x000e620008000a00 */
[----:B--2---:R-:W-:Y:S01]  /*6630*/  MOV R5, UR9 ;  /* 0x0000000900057c02 */ /* 0x004fe20008000f00 */
[----:B------:R-:W-:Y:S01]  /*6640*/  IMAD.U32 R4, RZ, RZ, UR8 ;  /* 0x00000008ff047e24 */ /* 0x000fe2000f8e00ff */
[----:B-1----:R-:W-:Y:S01]  /*6650*/  MOV R7, UR7 ;  /* 0x0000000700077c02 */ /* 0x002fe20008000f00 */
[----:B------:R-:W-:Y:S01]  /*6660*/  IMAD.U32 R6, RZ, RZ, UR6 ;  /* 0x00000006ff067e24 */ /* 0x000fe2000f8e00ff */
[----:B------:R-:W-:Y:S01]  /*6670*/  MOV R11, UR5 ;  /* 0x00000005000b7c02 */ /* 0x000fe20008000f00 */
[----:B------:R-:W-:Y:S02]  /*6680*/  IMAD.U32 R10, RZ, RZ, UR4 ;  /* 0x00000004ff0a7e24 */ /* 0x000fe4000f8e00ff */
[----:B------:R-:W-:Y:S07]  /*6690*/  LEPC R20, `(.L_x_109) ;  /* 0x000000001014794e */ /* 0x000fee0000000000 */
[----:B---345:R-:W-:Y:S05]  /*66a0*/  CALL.ABS.NOINC R14 ;  /* 0x000000000e007343 */ /* 0x038fea0003c00000 */
.L_x_109:
[----:B------:R-:W1:Y:S01]  /*66b0*/  LDCU.64 UR8, c[0x4][0x80] ;  /* 0x01001000ff0877ac */ /* 0x000e620008000a00 */
[----:B------:R-:W2:Y:S01]  /*66c0*/  LDC.64 R2, c[0x4][R2] ;  /* 0x0100000002027b82 */ /* 0x000ea20000000a00 */
[----:B------:R-:W-:Y:S02]  /*66d0*/  HFMA2 R12, -RZ, RZ, 0, 5.9604644775390625e-08 ;  /* 0x00000001ff0c7431 */ /* 0x000fe400000001ff */
[----:B------:R-:W-:Y:S02]  /*66e0*/  IMAD.MOV.U32 R8, RZ, RZ, 0x70 ;  /* 0x00000070ff087424 */ /* 0x000fe400078e00ff */
[----:B------:R-:W-:Y:S01]  /*66f0*/  IMAD.MOV.U32 R13, RZ, RZ, RZ ;  /* 0x000000ffff0d7224 */ /* 0x000fe200078e00ff */
[----:B------:R-:W3:Y:S01]  /*6700*/  LDCU.64 UR6, c[0x4][0x88] ;  /* 0x01001100ff0677ac */ /* 0x000ee20008000a00 */
[----:B------:R-:W4:Y:S01]  /*6710*/  LDCU.64 UR4, c[0x4][0x8] ;  /* 0x01000100ff0477ac */ /* 0x000f220008000a00 */
[----:B-1----:R-:W-:Y:S02]  /*6720*/  MOV R4, UR8 ;  /* 0x0000000800047c02 */ /* 0x002fe40008000f00 */
[----:B------:R-:W-:Y:S02]  /*6730*/  MOV R5, UR9 ;  /* 0x0000000900057c02 */ /* 0x000fe40008000f00 */
[----:B---3--:R-:W-:Y:S01]  /*6740*/  MOV R7, UR7 ;  /* 0x0000000700077c02 */ /* 0x008fe20008000f00 */
[----:B------:R-:W-:Y:S01]  /*6750*/  IMAD.U32 R6, RZ, RZ, UR6 ;  /* 0x00000006ff067e24 */ /* 0x000fe2000f8e00ff */
[----:B----4-:R-:W-:Y:S01]  /*6760*/  MOV R11, UR5 ;  /* 0x00000005000b7c02 */ /* 0x010fe20008000f00 */
[----:B------:R-:W-:Y:S02]  /*6770*/  IMAD.U32 R10, RZ, RZ, UR4 ;  /* 0x00000004ff0a7e24 */ /* 0x000fe4000f8e00ff */
[----:B------:R-:W-:Y:S07]  /*6780*/  LEPC R20, `(.L_x_108) ;  /* 0x000000001014794e */ /* 0x000fee0000000000 */
[----:B--2---:R-:W-:Y:S05]  /*6790*/  CALL.ABS.NOINC R2 ;  /* 0x0000000002007343 */ /* 0x004fea0003c00000 */
.L_x_108:
[----:B------:R-:W-:Y:S05]  /*67a0*/  BSYNC.RECONVERGENT B6 ;  /* 0x0000000000067941 */ /* 0x000fea0003800200 */
.L_x_107:
[----:B------:R-:W-:Y:S02]  /*67b0*/  R2UR UR6, R83 ;  /* 0x00000000530672ca */ /* 0x000fe400000e0000 */
[----:B------:R-:W-:Y:S02]  /*67c0*/  R2UR UR5, R97 ;  /* 0x00000000610572ca */ /* 0x000fe400000e0000 */
[----:B------:R-:W-:Y:S02]  /*67d0*/  R2UR UR4, R96 ;  /* 0x00000000600472ca */ /* 0x000fe400000e0000 */
[----:B------:R-:W-:Y:S02]  /*67e0*/  ISETP.NE.U32.AND P4, PT, R78, RZ, PT ;  /* 0x000000ff4e00720c */ /* 0x000fe40003f85070 */
[----:B------:R-:W-:Y:S02]  /*67f0*/  ISETP.NE.U32.AND P2, PT, RZ, UR54, PT ;  /* 0x00000036ff007c0c */ /* 0x000fe4000bf45070 */
[----:B------:R-:W-:Y:S02]  /*6800*/  ISETP.NE.AND.EX P4, PT, R79, RZ, PT, P4 ;  /* 0x000000ff4f00720c */ /* 0x000fe40003f85340 */
[----:B------:R-:W-:Y:S01]  /*6810*/  ISETP.NE.AND.EX P2, PT, RZ, UR55, PT, P2 ;  /* 0x00000037ff007c0c */ /* 0x000fe2000bf45320 */
[----:B------:R-:W-:Y:S02]  /*6820*/  UISETP.NE.AND UP2, UPT, UR6, URZ, UPT ;  /* 0x000000ff0600728c */ /* 0x000fe4000bf45270 */
[----:B------:R-:W-:Y:S04]  /*6830*/  UISETP.NE.U32.AND UP0, UPT, UR5, URZ, UPT ;  /* 0x000000ff0500728c */ /* 0x000fe8000bf05070 */
[----:B------:R-:W-:Y:S01]  /*6840*/  UISETP.NE.AND.EX UP1, UPT, UR4, URZ, UPT, UP0 ;  /* 0x000000ff0400728c */ /* 0x000fe2000bf25300 */
[----:B------:R-:W-:Y:S01]  /*6850*/  PLOP3.LUT P1, PT, PT, PT, UP2, 0x80, 0x8 ;  /* 0x000000000008781c */ /* 0x000fe20003f2f028 */
[----:B------:R-:W-:Y:S03]  /*6860*/  UPLOP3.LUT UP0, UPT, UPT, UPT, UPT, 0x40, 0x4 ;  /* 0x000000000004789c */ /* 0x000fe60003f0e870 */
[----:B------:R-:W-:Y:S06]  /*6870*/  @UP2 UPLOP3.LUT UP0, UPT, UPT, UPT, UP1, 0x80, 0x8 ;  /* 0x000000000008289c */ /* 0x000fec0003f0f010 */
[----:B------:R-:W-:Y:S01]  /*6880*/  PLOP3.LUT P0, PT, PT, PT, UP0, 0x80, 0x8 ;  /* 0x000000000008781c */ /* 0x000fe20003f0f008 */
[----:B------:R-:W-:Y:S01]  /*6890*/  @!UPT UIADD3 URZ, UPT, UPT, URZ, URZ, URZ ;  /* 0x000000fffffff290 */ /* 0x000fe2000fffe0ff */
[----:B------:R-:W-:Y:S11]  /*68a0*/  BRA.U !UP1, `(.L_x_110) ;  /* 0x0000000109407547 */ /* 0x000ff6000b800000 */
[----:B------:R-:W-:Y:S01]  /*68b0*/  UISETP.NE.U32.AND UP0, UPT, UR54, URZ, UPT ;  /* 0x000000ff3600728c */ /* 0x000fe2000bf05070 */
[----:B------:R-:W-:Y:S01]  /*68c0*/  R2UR UR6, R97 ;  /* 0x00000000610672ca */ /* 0x000fe200000e0000 */
[----:B------:R-:W2:Y:S01]  /*68d0*/  LDCU.64 UR8, c[0x0][0x358] ;  /* 0x00006b00ff0877ac */ /* 0x000ea20008000a00 */
[----:B------:R-:W-:Y:S02]  /*68e0*/  HFMA2 R80, -RZ, RZ, 0, 5.9604644775390625e-08 ;  /* 0x00000001ff507431 */ /* 0x000fe400000001ff */
[----:B-1----:R-:W-:Y:S01]  /*68f0*/  IMAD.MOV.U32 R0, RZ, RZ, 0x1 ;  /* 0x00000001ff007424 */ /* 0x002fe200078e00ff */
[----:B------:R-:W-:Y:S06]  /*6900*/  UISETP.NE.AND.EX UP0, UPT, UR55, URZ, UPT, UP0 ;  /* 0x000000ff3700728c */ /* 0x000fec000bf05300 */
[----:B------:R-:W-:Y:S05]  /*6910*/  PLOP3.LUT P3, PT, PT, PT, UP0, 0x80, 0x8 ;  /* 0x000000000008781c */ /* 0x000fea0003f6f008 */
[----:B------:R-:W1:Y:S01]  /*6920*/  @UP0 LDCU.64 UR4, c[0x0][0xc88] ;  /* 0x00019100ff0407ac */ /* 0x000e620008000a00 */
[----:B------:R-:W-:Y:S07]  /*6930*/  @UP0 UIMAD UR6, UR36, UR6, URZ ;  /* 0x00000006240602a4 */ /* 0x000fee000f8e02ff */
[----:B------:R-:W-:Y:S01]  /*6940*/  @!P3 PRMT R80, R0, 0x7610, R80 ;  /* 0x000076100050b816 */ /* 0x000fe20000000050 */
[----:B-1----:R-:W-:Y:S06]  /*6950*/  @UP0 UIMAD.WIDE UR4, UR6, 0x4, UR4 ;  /* 0x00000004060408a5 */ /* 0x002fec000f8e0204 */
[----:B------:R-:W-:Y:S02]  /*6960*/  IMAD.U32 R2, RZ, RZ, UR4 ;  /* 0x00000004ff027e24 */ /* 0x000fe4000f8e00ff */
[----:B------:R-:W-:Y:S03]  /*6970*/  IMAD.U32 R3, RZ, RZ, UR5 ;  /* 0x00000005ff037e24 */ /* 0x000fe6000f8e00ff */
[----:B------:R-:W1:Y:S02]  /*6980*/  @!UP0 LDCU UR4, c[0x0][0xc80] ;  /* 0x00019000ff0487ac */ /* 0x000e640008000800 */
[----:B--2--5:R2:W5:Y:S02]  /*6990*/  @P3 LDG.E R41, desc[UR8][R2.64] ;  /* 0x0000000802293981 */ /* 0x024564000c1e1900 */
[----:B-12---:R-:W-:Y:S02]  /*69a0*/  @!P3 MOV R41, UR4 ;  /* 0x000000040029bc02 */ /* 0x006fe40008000f00 */
.L_x_110:
[----:B------:R-:W-:Y:S05]  /*69b0*/  @!P4 BRA `(.L_x_111) ;  /* 0x000000000024c947 */ /* 0x000fea0003800000 */
[----:B------:R-:W-:Y:S01]  /*69c0*/  ISETP.NE.U32.AND P3, PT, R76, RZ, PT ;  /* 0x000000ff4c00720c */ /* 0x000fe20003f65070 */
[----:B------:R-:W2:Y:S03]  /*69d0*/  LDCU.64 UR4, c[0x0][0x358] ;  /* 0x00006b00ff0477ac */ /* 0x000ea60008000a00 */
[----:B------:R-:W-:Y:S11]  /*69e0*/  ISETP.NE.AND.EX P3, PT, R77, RZ, PT, P3 ;  /* 0x000000ff4d00720c */ /* 0x000ff60003f65330 */
[----:B------:R-:W-:Y:S02]  /*69f0*/  @!UPT UIADD3 URZ, UPT, UPT, URZ, URZ, URZ ;  /* 0x000000fffffff290 */ /* 0x000fe4000fffe0ff */
[----:B------:R-:W3:Y:S01]  /*6a00*/  @P3 LDC.64 R2, c[0x0][0xca8] ;  /* 0x00032a00ff023b82 */ /* 0x000ee20000000a00 */
[----:B-1----:R-:W-:Y:S04]  /*6a10*/  @P3 IMAD R0, R78, UR36, RZ ;  /* 0x000000244e003c24 */ /* 0x002fe8000f8e02ff */
[----:B---3--:R-:W-:Y:S05]  /*6a20*/  @P3 IMAD.WIDE R2, R0, 0x4, R2 ;  /* 0x0000000400023825 */ /* 0x008fea00078e0202 */
[----:B--2--5:R2:W5:Y:S02]  /*6a30*/  @P3 LDG.E R38, desc[UR4][R2.64] ;  /* 0x0000000402263981 */ /* 0x024564000c1e1900 */
[----:B--2---:R-:W3:Y:S02]  /*6a40*/  @!P3 LDC R38, c[0x0][0xca0] ;  /* 0x00032800ff26bb82 */ /* 0x004ee40000000800 */
.L_x_111:
[----:B-----5:R-:W-:Y:S01]  /*6a50*/  FSETP.NEU.AND P3, PT, R41, RZ, PT ;  /* 0x000000ff2900720b */ /* 0x020fe20003f6d000 */
[----:B------:R-:W-:Y:S01]  /*6a60*/  BSSY B1, `(.L_x_112) ;  /* 0x0000039000017945 */ /* 0x000fe20003800000 */
[----:B------:R-:W-:Y:S01]  /*6a70*/  SEL R3, RZ, 0xffffffff, P2 ;  /* 0xffffffffff037807 */ /* 0x000fe20001000000 */
[----:B------:R-:W-:Y:S01]  /*6a80*/  IMAD.MOV.U32 R47, RZ, RZ, 0x1 ;  /* 0x00000001ff2f7424 */ /* 0x000fe200078e00ff */
[----:B------:R-:W-:Y:S01]  /*6a90*/  @P1 LOP3.LUT P2, RZ, R80, 0xff, RZ, 0xc0, !PT ;  /* 0x000000ff50ff1812 */ /* 0x000fe2000784c0ff */
[----:B------:R-:W-:Y:S01]  /*6aa0*/  IMAD R39, R36, 0x80, R37 ;  /* 0x0000008024277824 */ /* 0x000fe200078e0225 */
[----:B------:R-:W-:Y:S01]  /*6ab0*/  @P1 SEL R2, RZ, 0xffffffff, P3 ;  /* 0xffffffffff021807 */ /* 0x000fe20001800000 */
[----:B------:R-:W-:Y:S01]  /*6ac0*/  IMAD R87, R94, -0x10, R92 ;  /* 0xfffffff05e577824 */ /* 0x000fe200078e025c */
[----:B------:R-:W-:Y:S01]  /*6ad0*/  LOP3.LUT R90, R90, 0x1, RZ, 0x3c, !PT ;  /* 0x000000015a5a7812 */ /* 0x000fe200078e3cff */
[----:B------:R-:W-:Y:S01]  /*6ae0*/  IMAD.MOV.U32 R46, RZ, RZ, RZ ;  /* 0x000000ffff2e7224 */ /* 0x000fe200078e00ff */
[----:B------:R-:W-:Y:S02]  /*6af0*/  @P0 SEL R2, R3, R2, !P2 ;  /* 0x0000000203020207 */ /* 0x000fe40005000000 */
[----:B------:R-:W-:Y:S02]  /*6b00*/  CS2R R74, SRZ ;  /* 0x00000000004a7805 */ /* 0x000fe4000001ff00 */
[----:B------:R-:W-:Y:S02]  /*6b10*/  LEA R99, R36, UR44, 0x3 ;  /* 0x0000002c24637c11 */ /* 0x000fe4000f8e18ff */
[----:B------:R-:W-:Y:S02]  /*6b20*/  CS2R R72, SRZ ;  /* 0x0000000000487805 */ /* 0x000fe4000001ff00 */
[----:B------:R-:W-:Y:S02]  /*6b30*/  @P1 LOP3.LUT R2, R2, 0x1, RZ, 0xc0, !PT ;  /* 0x0000000102021812 */ /* 0x000fe400078ec0ff */
[----:B------:R-:W-:Y:S02]  /*6b40*/  CS2R R66, SRZ ;  /* 0x0000000000427805 */ /* 0x000fe4000001ff00 */
[----:B-1----:R-:W-:Y:S02]  /*6b50*/  SHF.L.U32 R0, R89, 0x1f, RZ ;  /* 0x0000001f59007819 */ /* 0x002fe400000006ff */
[----:B------:R-:W-:Y:S02]  /*6b60*/  CS2R R64, SRZ ;  /* 0x0000000000407805 */ /* 0x000fe4000001ff00 */
[----:B------:R-:W-:Y:S02]  /*6b70*/  ISETP.NE.U32.OR P5, PT, R2, 0x1, !P1 ;  /* 0x000000010200780c */ /* 0x000fe40004fa5470 */
[----:B------:R-:W-:Y:S02]  /*6b80*/  CS2R R58, SRZ ;  /* 0x00000000003a7805 */ /* 0x000fe4000001ff00 */
[----:B------:R-:W-:Y:S02]  /*6b90*/  PLOP3.LUT P2, PT, PT, PT, UP1, 0x80, 0x8 ;  /* 0x000000000008781c */ /* 0x000fe40003f4f018 */
[----:B------:R-:W-:Y:S02]  /*6ba0*/  CS2R R56, SRZ ;  /* 0x0000000000387805 */ /* 0x000fe4000001ff00 */
[----:B------:R-:W-:Y:S02]  /*6bb0*/  LOP3.LUT P4, R85, R80, 0xff, RZ, 0xc0, !PT ;  /* 0x000000ff50557812 */ /* 0x000fe4000788c0ff */
[----:B------:R-:W-:Y:S02]  /*6bc0*/  CS2R R50, SRZ ;  /* 0x0000000000327805 */ /* 0x000fe4000001ff00 */
[----:B------:R-:W-:Y:S02]  /*6bd0*/  SEL R2, RZ, 0xffffffff, P3 ;  /* 0xffffffffff027807 */ /* 0x000fe40001800000 */
[----:B------:R-:W-:Y:S02]  /*6be0*/  CS2R R48, SRZ ;  /* 0x0000000000307805 */ /* 0x000fe4000001ff00 */
[----:B------:R-:W-:Y:S02]  /*6bf0*/  P2R R98, PR, RZ, 0x20 ;  /* 0x00000020ff627803 */ /* 0x000fe40000000000 */
[----:B------:R-:W-:Y:S02]  /*6c00*/  @P5 SHF.L.U32 R4, R90, 0x1f, RZ ;  /* 0x0000001f5a045819 */ /* 0x000fe400000006ff */
[----:B------:R-:W-:Y:S02]  /*6c10*/  @P2 SEL R2, R3, R2, !P4 ;  /* 0x0000000203022207 */ /* 0x000fe40006000000 */
[----:B------:R-:W1:Y:S02]  /*6c20*/  @P5 SYNCS.PHASECHK.TRANS64.TRYWAIT P1, [UR44+0x60], R4 ;  /* 0x00006004ff0055a7 */ /* 0x000e64000802112c */
[----:B------:R-:W-:Y:S04]  /*6c30*/  LOP3.LUT R2, R2, 0x1, RZ, 0xc0, !PT ;  /* 0x0000000102027812 */ /* 0x000fe800078ec0ff */
[----:B------:R-:W-:Y:S04]  /*6c40*/  ISETP.NE.U32.AND P2, PT, R2, 0x1, PT ;  /* 0x000000010200780c */ /* 0x000fe80003f45070 */
[----:B------:R-:W-:Y:S01]  /*6c50*/  P2R R60, PR, RZ, 0x4 ;  /* 0x00000004ff3c7803 */ /* 0x000fe20000000000 */
[----:B------:R2:W4:Y:S01]  /*6c60*/  SYNCS.PHASECHK.TRANS64.TRYWAIT P0, [R99+URZ+0xd0], R0 ;  /* 0x0000d000630075a7 */ /* 0x00052200080011ff */
[----:B-1----:R-:W-:Y:S01]  /*6c70*/  @P5 SEL R47, RZ, 0x1, !P1 ;  /* 0x00000001ff2f5807 */ /* 0x002fe20004800000 */
[----:B--2---:R-:W-:Y:S06]  /*6c80*/  @!P5 BRA `(.L_x_113) ;  /* 0x000000000058d947 */ /* 0x004fec0003800000 */
[----:B------:R-:W-:Y:S01]  /*6c90*/  IMAD.MOV.U32 R75, RZ, RZ, RZ ;  /* 0x000000ffff4b7224 */ /* 0x000fe200078e00ff */
[----:B------:R-:W-:Y:S01]  /*6ca0*/  ISETP.NE.AND P1, PT, R47, RZ, PT ;  /* 0x000000ff2f00720c */ /* 0x000fe20003f25270 */
[----:B------:R-:W-:Y:S01]  /*6cb0*/  BSSY B0, `(.L_x_114) ;  /* 0x000000c000007945 */ /* 0x000fe20003800000 */
[----:B------:R-:W-:Y:S02]  /*6cc0*/  CS2R R50, SRZ ;  /* 0x0000000000327805 */ /* 0x000fe4000001ff00 */
[----:B------:R-:W-:Y:S02]  /*6cd0*/  CS2R R48, SRZ ;  /* 0x0000000000307805 */ /* 0x000fe4000001ff00 */
[----:B------:R-:W-:Y:S02]  /*6ce0*/  CS2R R58, SRZ ;  /* 0x00000000003a7805 */ /* 0x000fe4000001ff00 */
[----:B------:R-:W-:Y:S02]  /*6cf0*/  CS2R R56, SRZ ;  /* 0x0000000000387805 */ /* 0x000fe4000001ff00 */
[----:B------:R-:W-:Y:S02]  /*6d00*/  CS2R R66, SRZ ;  /* 0x0000000000427805 */ /* 0x000fe4000001ff00 */
[----:B------:R-:W-:Y:S02]  /*6d10*/  CS2R R64, SRZ ;  /* 0x0000000000407805 */ /* 0x000fe4000001ff00 */
[----:B------:R-:W-:Y:S01]  /*6d20*/  CS2R R72, SRZ ;  /* 0x0000000000487805 */ /* 0x000fe2000001ff00 */
[----:B------:R-:W-:Y:S06]  /*6d30*/  @P1 BRA `(.L_x_115) ;  /* 0x00000000000c1947 */ /* 0x000fec0003800000 */
[----:B------:R-:W-:Y:S04]  /*6d40*/  SHF.L.U32 R3, R90, 0x1f, RZ ;  /* 0x0000001f5a037819 */ /* 0x000fe800000006ff */
[----:B------:R-:W1:Y:S02]  /*6d50*/  SYNCS.PHASECHK.TRANS64.TRYWAIT P1, [UR44+0x60], R3 ;  /* 0x00006003ff0075a7 */ /* 0x000e64000802112c */
[----:B-1----:R-:W-:Y:S05]  /*6d60*/  @!P1 BRA `(.L_x_116) ;  /* 0x0000003c00c89947 */ /* 0x002fea0003800000 */
.L_x_115:
[----:B------:R-:W-:Y:S05]  /*6d70*/  BSYNC B0 ;  /* 0x0000000000007941 */ /* 0x000fea0003800000 */
.L_x_114:
[----:B------:R-:W-:Y:S01]  /*6d80*/  ISETP.NE.AND P1, PT, R60, RZ, PT ;  /* 0x000000ff3c00720c */ /* 0x000fe20003f25270 */
[----:B------:R-:W-:Y:S11]  /*6d90*/  HFMA2 R46, -RZ, RZ, 0, 5.9604644775390625e-08 ;  /* 0x00000001ff2e7431 */ /* 0x000ff600000001ff */
[----:B------:R-:W-:Y:S01]  /*6da0*/  @!UPT UIADD3 URZ, UPT, UPT, URZ, URZ, URZ ;  /* 0x000000fffffff290 */ /* 0x000fe2000fffe0ff */
[----:B------:R2:W1:Y:S04]  /*6db0*/  @P1 LDS.128 R48, [R93] ;  /* 0x000000005d301984 */ /* 0x0004680000000c00 */
[----:B------:R2:W1:Y:S04]  /*6dc0*/  @P1 LDS.128 R56, [R92+0x10] ;  /* 0x000010005c381984 */ /* 0x0004680000000c00 */
[----:B------:R2:W1:Y:S04]  /*6dd0*/  @P1 LDS.128 R64, [R91+0x20] ;  /* 0x000020005b401984 */ /* 0x0004680000000c00 */
[----:B------:R2:W1:Y:S02]  /*6de0*/  @P1 LDS.128 R72, [R87+0x30] ;  /* 0x0000300057481984 */ /* 0x0004640000000c00 */
.L_x_113:
[----:B------:R-:W-:Y:S05]  /*6df0*/  BSYNC B1 ;  /* 0x0000000000017941 */ /* 0x000fea0003800000 */
.L_x_112:
[----:B-1----:R-:W-:Y:S04]  /*6e00*/  SHF.R.U32.HI R2, RZ, 0x15, R39 ;  /* 0x00000015ff027819 */ /* 0x002fe80000011627 */
[----:B------:R-:W-:Y:S01]  /*6e10*/  LOP3.LUT P1, RZ, R2, 0x3, R81, 0x48, !PT ;  /* 0x0000000302ff7812 */ /* 0x000fe20007824851 */
[----:B------:R-:W-:Y:S01]  /*6e20*/  @!UPT UIADD3 URZ, UPT, UPT, URZ, URZ, URZ ;  /* 0x000000fffffff290 */ /* 0x000fe2000fffe0ff */
[----:B----4-:R-:W-:Y:S11]  /*6e30*/  @P0 BRA `(.L_x_117) ;  /* 0x0000000000080947 */ /* 0x010ff60003800000 */
[----:B------:R-:W1:Y:S02]  /*6e40*/  SYNCS.PHASECHK.TRANS64.TRYWAIT P0, [R99+URZ+0xd0], R0 ;  /* 0x0000d000630075a7 */ /* 0x000e6400080011ff */
[----:B-1----:R-:W-:Y:S05]  /*6e50*/  @!P0 BRA `(.L_x_118) ;  /* 0x0000003c00a48947 */ /* 0x002fea0003800000 */
.L_x_117:
[----:B------:R-:W-:Y:S05]  /*6e60*/  @!P1 BRA `(.L_x_119) ;  /* 0x0000000000409947 */ /* 0x000fea0003800000 */
[----:B------:R-:W4:Y:S01]  /*6e70*/  LDCU.64 UR8, c[0x4][0x70] ;  /* 0x01000e00ff0877ac */ /* 0x000f220008000a00 */
[----:B------:R-:W-:Y:S01]  /*6e80*/  MOV R3, 0x0 ;  /* 0x0000000000037802 */ /* 0x000fe20000000f00 */
[----:B------:R-:W-:Y:S02]  /*6e90*/  HFMA2 R12, -RZ, RZ, 0, 5.9604644775390625e-08 ;  /* 0x00000001ff0c7431 */ /* 0x000fe400000001ff */
[----:B------:R-:W-:Y:S02]  /*6ea0*/  IMAD.MOV.U32 R8, RZ, RZ, 0x192 ;  /* 0x00000192ff087424 */ /* 0x000fe400078e00ff */
[----:B------:R-:W-:Y:S01]  /*6eb0*/  IMAD.MOV.U32 R13, RZ, RZ, RZ ;  /* 0x000000ffff0d7224 */ /* 0x000fe200078e00ff */
[----:B------:R-:W5:Y:S01]  /*6ec0*/  LDCU.64 UR6, c[0x4][0x78] ;  /* 0x01000f00ff0677ac */ /* 0x000f620008000a00 */
[----:B------:R-:W1:Y:S01]  /*6ed0*/  LDC.64 R2, c[0x4][R3] ;  /* 0x0100000003027b82 */ /* 0x000e620000000a00 */
[----:B------:R-:W2:Y:S01]  /*6ee0*/  LDCU.64 UR4, c[0x4][0x10] ;  /* 0x01000200ff0477ac */ /* 0x000ea20008000a00 */
[----:B----4-:R-:W-:Y:S01]  /*6ef0*/  MOV R5, UR9 ;  /* 0x0000000900057c02 */ /* 0x010fe20008000f00 */
[----:B------:R-:W-:Y:S01]  /*6f00*/  IMAD.U32 R4, RZ, RZ, UR8 ;  /* 0x00000008ff047e24 */ /* 0x000fe2000f8e00ff */
[----:B-----5:R-:W-:Y:S01]  /*6f10*/  MOV R7, UR7 ;  /* 0x0000000700077c02 */ /* 0x020fe20008000f00 */
[----:B------:R-:W-:Y:S01]  /*6f20*/  IMAD.U32 R6, RZ, RZ, UR6 ;  /* 0x00000006ff067e24 */ /* 0x000fe2000f8e00ff */
[----:B--2---:R-:W-:Y:S01]  /*6f30*/  MOV R11, UR5 ;  /* 0x00000005000b7c02 */ /* 0x004fe20008000f00 */
[----:B------:R-:W-:Y:S02]  /*6f40*/  IMAD.U32 R10, RZ, RZ, UR4 ;  /* 0x00000004ff0a7e24 */ /* 0x000fe4000f8e00ff */
[----:B------:R-:W-:Y:S07]  /*6f50*/  LEPC R20, `(.L_x_119) ;  /* 0x000000001014794e */ /* 0x000fee0000000000 */
[----:B-1-3--:R-:W-:Y:S05]  /*6f60*/  CALL.ABS.NOINC R2 ;  /* 0x0000000002007343 */ /* 0x00afea0003c00000 */
.L_x_119:
[C---:B------:R-:W-:Y:S01]  /*6f70*/  SHF.L.U32 R40, R48.reuse, 0x10, RZ ;  /* 0x0000001030287819 */ /* 0x040fe200000006ff */
[----:B------:R-:W-:Y:S05]  /*6f80*/  WARPSYNC.ALL ;  /* 0x0000000000007948 */ /* 0x000fea0003800000 */
[----:B------:R-:W-:Y:S01]  /*6f90*/  R2UR UR4, R39 ;  /* 0x00000000270472ca */ /* 0x000fe200000e0000 */
[----:B------:R-:W-:Y:S01]  /*6fa0*/  BSSY.RECONVERGENT B0, `(.L_x_120) ;  /* 0x0000088000007945 */ /* 0x000fe20003800200 */
[----:B------:R-:W-:Y:S02]  /*6fb0*/  LOP3.LUT R43, R48, 0xffff0000, RZ, 0xc0, !PT ;  /* 0xffff0000302b7812 */ /* 0x000fe400078ec0ff */
[----:B------:R-:W-:Y:S02]  /*6fc0*/  SHF.L.U32 R42, R49, 0x10, RZ ;  /* 0x00000010312a7819 */ /* 0x000fe400000006ff */
[----:B------:R-:W-:Y:S02]  /*6fd0*/  SHF.L.U32 R45, R51, 0x10, RZ ;  /* 0x00000010332d7819 */ /* 0x000fe400000006ff */
[----:B------:R-:W-:Y:S02]  /*6fe0*/  LOP3.LUT R44, R75, 0xffff0000, RZ, 0xc0, !PT ;  /* 0xffff00004b2c7812 */ /* 0x000fe400078ec0ff */
[----:B------:R-:W-:Y:S03]  /*6ff0*/  ISETP.NE.AND P0, PT, R95, RZ, PT ;  /* 0x000000ff5f00720c */ /* 0x000fe60003f05270 */
[----:B------:R-:W1:Y:S02]  /*7000*/  LDTM.x32 R4, tmem[UR4] ;  /* 0x00000004000479ee */ /* 0x000e6400082c0000 */
[C---:B-1-3--:R-:W-:Y:S01]  /*7010*/  FMUL R0, R38.reuse, R4 ;  /* 0x0000000426007220 */ /* 0x04afe20000400000 */
[C---:B------:R-:W-:Y:S01]  /*7020*/  FMUL R2, R38.reuse, R5 ;  /* 0x0000000526027220 */ /* 0x040fe20000400000 */
[C---:B------:R-:W-:Y:S01]  /*7030*/  FMUL R3, R38.reuse, R6 ;  /* 0x0000000626037220 */ /* 0x040fe20000400000 */
[----:B------:R-:W-:Y:S01]  /*7040*/  FMUL R7, R38, R7 ;  /* 0x0000000726077220 */ /* 0x000fe20000400000 */
[----:B------:R-:W-:Y:S01]  /*7050*/  FFMA R0, R41, R40, R0 ;  /* 0x0000002829007223 */ /* 0x000fe20000000000 */
[----:B------:R-:W-:Y:S01]  /*7060*/  LOP3.LUT R40, R49, 0xffff0000, RZ, 0xc0, !PT ;  /* 0xffff000031287812 */ /* 0x000fe200078ec0ff */
[C---:B------:R-:W-:Y:S01]  /*7070*/  FFMA R2, R41.reuse, R43, R2 ;  /* 0x0000002b29027223 */ /* 0x040fe20000000002 */
[C---:B------:R-:W-:Y:S01]  /*7080*/  SHF.L.U32 R43, R50.reuse, 0x10, RZ ;  /* 0x00000010322b7819 */ /* 0x040fe200000006ff */
[C---:B------:R-:W-:Y:S01]  /*7090*/  FFMA R3, R41.reuse, R42, R3 ;  /* 0x0000002a29037223 */ /* 0x040fe20000000003 */
[----:B------:R-:W-:Y:S01]  /*70a0*/  LOP3.LUT R42, R50, 0xffff0000, RZ, 0xc0, !PT ;  /* 0xffff0000322a7812 */ /* 0x000fe200078ec0ff */
[----:B------:R-:W-:Y:S01]  /*70b0*/  FMUL R4, R38, R8 ;  /* 0x0000000826047220 */ /* 0x000fe20000400000 */
[----:B------:R-:W-:Y:S01]  /*70c0*/  F2FP.BF16.F32.PACK_AB R52, R2, R0 ;  /* 0x000000000234723e */ /* 0x000fe200000010ff */
[----:B------:R-:W-:Y:S01]  /*70d0*/  FFMA R7, R41, R40, R7 ;  /* 0x0000002829077223 */ /* 0x000fe20000000007 */
[----:B------:R-:W-:Y:S01]  /*70e0*/  LOP3.LUT R40, R51, 0xffff0000, RZ, 0xc0, !PT ;  /* 0xffff000033287812 */ /* 0x000fe200078ec0ff */
[C---:B------:R-:W-:Y:S01]  /*70f0*/  FMUL R5, R38.reuse, R9 ;  /* 0x0000000926057220 */ /* 0x040fe20000400000 */
[C---:B------:R-:W-:Y:S01]  /*7100*/  FMUL R6, R38.reuse, R10 ;  /* 0x0000000a26067220 */ /* 0x040fe20000400000 */
[----:B------:R-:W-:Y:S01]  /*7110*/  FMUL R11, R38, R11 ;  /* 0x0000000b260b7220 */ /* 0x000fe20000400000 */
[----:B------:R-:W-:Y:S01]  /*7120*/  F2FP.BF16.F32.PACK_AB R53, R7, R3 ;  /* 0x000000030735723e */ /* 0x000fe200000010ff */
[C---:B------:R-:W-:Y:S01]  /*7130*/  FFMA R4, R41.reuse, R43, R4 ;  /* 0x0000002b29047223 */ /* 0x040fe20000000004 */
[C---:B------:R-:W-:Y:S01]  /*7140*/  SHF.L.U32 R43, R56.reuse, 0x10, RZ ;  /* 0x00000010382b7819 */ /* 0x040fe200000006ff */
[----:B------:R-:W-:Y:S01]  /*7150*/  FFMA R5, R41, R42, R5 ;  /* 0x0000002a29057223 */ /* 0x000fe20000000005 */
[----:B------:R-:W-:Y:S01]  /*7160*/  LOP3.LUT R42, R57, 0xffff0000, RZ, 0xc0, !PT ;  /* 0xffff0000392a7812 */ /* 0x000fe200078ec0ff */
[----:B------:R-:W-:Y:S01]  /*7170*/  FFMA R6, R41, R45, R6 ;  /* 0x0000002d29067223 */ /* 0x000fe20000000006 */
[----:B------:R-:W-:Y:S01]  /*7180*/  SHF.L.U32 R45, R57, 0x10, RZ ;  /* 0x00000010392d7819 */ /* 0x000fe200000006ff */
[----:B------:R-:W-:Y:S01]  /*7190*/  FFMA R11, R41, R40, R11 ;  /* 0x00000028290b7223 */ /* 0x000fe2000000000b */
[----:B------:R-:W-:Y:S01]  /*71a0*/  LOP3.LUT R40, R56, 0xffff0000, RZ, 0xc0, !PT ;  /* 0xffff000038287812 */ /* 0x000fe200078ec0ff */
[C---:B------:R-:W-:Y:S01]  /*71b0*/  FMUL R8, R38.reuse, R12 ;  /* 0x0000000c26087220 */ /* 0x040fe20000400000 */
[----:B------:R-:W-:Y:S01]  /*71c0*/  F2FP.BF16.F32.PACK_AB R54, R5, R4 ;  /* 0x000000040536723e */ /* 0x000fe200000010ff */
[C---:B------:R-:W-:Y:S01]  /*71d0*/  FMUL R9, R38.reuse, R13 ;  /* 0x0000000d26097220 */ /* 0x040fe20000400000 */
[----:B------:R-:W-:Y:S01]  /*71e0*/  F2FP.BF16.F32.PACK_AB R55, R11, R6 ;  /* 0x000000060b37723e */ /* 0x000fe200000010ff */
[C---:B------:R-:W-:Y:S01]  /*71f0*/  FMUL R10, R38.reuse, R14 ;  /* 0x0000000e260a7220 */ /* 0x040fe20000400000 */
[----:B------:R-:W-:Y:S01]  /*7200*/  FMUL R15, R38, R15 ;  /* 0x0000000f260f7220 */ /* 0x000fe20000400000 */
[----:B------:R-:W-:Y:S01]  /*7210*/  FFMA R8, R41, R43, R8 ;  /* 0x0000002b29087223 */ /* 0x000fe20000000008 */
[----:B------:R-:W-:Y:S01]  /*7220*/  SHF.L.U32 R43, R59, 0x10, RZ ;  /* 0x000000103b2b7819 */ /* 0x000fe200000006ff */
[C---:B------:R-:W-:Y:S01]  /*7230*/  FFMA R9, R41.reuse, R40, R9 ;  /* 0x0000002829097223 */ /* 0x040fe20000000009 */
[C---:B------:R-:W-:Y:S01]  /*7240*/  SHF.L.U32 R40, R58.reuse, 0x10, RZ ;  /* 0x000000103a287819 */ /* 0x040fe200000006ff */
        /* <DEDUP_REMOVED lines=8> */
[----:B------:R-:W-:Y:S01]  /*72d0*/  FMUL R14, R38, R18 ;  /* 0x00000012260e7220 */ /* 0x000fe20000400000 */
[----:B------:R-:W-:Y:S01]  /*72e0*/  FFMA R12, R41, R40, R12 ;  /* 0x00000028290c7223 */ /* 0x000fe2000000000c */
[----:B------:R-:W-:Y:S01]  /*72f0*/  LOP3.LUT R40, R59, 0xffff0000, RZ, 0xc0, !PT ;  /* 0xffff00003b287812 */ /* 0x000fe200078ec0ff */
[C---:B------:R-:W-:Y:S01]  /*7300*/  FFMA R13, R41.reuse, R42, R13 ;  /* 0x0000002a290d7223 */ /* 0x040fe2000000000d */
[----:B------:R-:W-:Y:S01]  /*7310*/  LOP3.LUT R42, R64, 0xffff0000, RZ, 0xc0, !PT ;  /* 0xffff0000402a7812 */ /* 0x000fe200078ec0ff */
[----:B------:R-:W-:Y:S01]  /*7320*/  FMUL R19, R38, R19 ;  /* 0x0000001326137220 */ /* 0x000fe20000400000 */
[----:B------:R-:W-:Y:S01]  /*7330*/  FFMA R14, R41, R43, R14 ;  /* 0x0000002b290e7223 */ /* 0x000fe2000000000e */
[----:B------:R-:W-:Y:S01]  /*7340*/  SHF.L.U32 R43, R64, 0x10, RZ ;  /* 0x00000010402b7819 */ /* 0x000fe200000006ff */
[----:B------:R1:W-:Y:S01]  /*7350*/  STS.128 [R93], R52 ;  /* 0x000000345d007388 */ /* 0x0003e20000000c00 */
[----:B------:R-:W-:Y:S01]  /*7360*/  F2FP.BF16.F32.PACK_AB R70, R13, R12 ;  /* 0x0000000c0d46723e */ /* 0x000fe200000010ff */
[C---:B------:R-:W-:Y:S01]  /*7370*/  FMUL R16, R38.reuse, R20 ;  /* 0x0000001426107220 */ /* 0x040fe20000400000 */
        /* <DEDUP_REMOVED lines=8> */
[C---:B------:R-:W-:Y:S01]  /*7400*/  FFMA R17, R41.reuse, R42, R17 ;  /* 0x0000002a29117223 */ /* 0x040fe20000000011 */
[----:B------:R-:W-:Y:S01]  /*7410*/  FFMA R18, R41, R45, R18 ;  /* 0x0000002d29127223 */ /* 0x000fe20000000012 */
[----:B------:R1:W-:Y:S01]  /*7420*/  STS.128 [R92+0x10], R68 ;  /* 0x000010445c007388 */ /* 0x0003e20000000c00 */
[----:B------:R-:W-:Y:S01]  /*7430*/  SHF.L.U32 R45, R67, 0x10, RZ ;  /* 0x00000010432d7819 */ /* 0x000fe200000006ff */
[----:B------:R-:W-:Y:S01]  /*7440*/  FFMA R23, R41, R40, R23 ;  /* 0x0000002829177223 */ /* 0x000fe20000000017 */
[----:B------:R-:W-:Y:S01]  /*7450*/  LOP3.LUT R40, R66, 0xffff0000, RZ, 0xc0, !PT ;  /* 0xffff000042287812 */ /* 0x000fe200078ec0ff */
[C---:B------:R-:W-:Y:S01]  /*7460*/  FMUL R20, R38.reuse, R24 ;  /* 0x0000001826147220 */ /* 0x040fe20000400000 */
[----:B------:R-:W-:Y:S01]  /*7470*/  LOP3.LUT R42, R67, 0xffff0000, RZ, 0xc0, !PT ;  /* 0xffff0000432a7812 */ /* 0x000fe200078ec0ff */
[C---:B------:R-:W-:Y:S01]  /*7480*/  FMUL R21, R38.reuse, R25 ;  /* 0x0000001926157220 */ /* 0x040fe20000400000 */
[----:B------:R-:W-:Y:S01]  /*7490*/  F2FP.BF16.F32.PACK_AB R100, R17, R16 ;  /* 0x000000101164723e */ /* 0x000fe200000010ff */
[C---:B------:R-:W-:Y:S01]  /*74a0*/  FMUL R22, R38.reuse, R26 ;  /* 0x0000001a26167220 */ /* 0x040fe20000400000 */
[----:B------:R-:W-:Y:S01]  /*74b0*/  FMUL R27, R38, R27 ;  /* 0x0000001b261b7220 */ /* 0x000fe20000400000 */
[C---:B------:R-:W-:Y:S01]  /*74c0*/  FFMA R20, R41.reuse, R43, R20 ;  /* 0x0000002b29147223 */ /* 0x040fe20000000014 */
[C---:B------:R-:W-:Y:S01]  /*74d0*/  FFMA R21, R41.reuse, R40, R21 ;  /* 0x0000002829157223 */ /* 0x040fe20000000015 */
[C---:B------:R-:W-:Y:S01]  /*74e0*/  FFMA R22, R41.reuse, R45, R22 ;  /* 0x0000002d29167223 */ /* 0x040fe20000000016 */
[----:B------:R-:W-:Y:S01]  /*74f0*/  FFMA R27, R41, R42, R27 ;  /* 0x0000002a291b7223 */ /* 0x000fe2000000001b */
[----:B------:R-:W-:Y:S01]  /*7500*/  SHF.L.U32 R40, R72, 0x10, RZ ;  /* 0x0000001048287819 */ /* 0x000fe200000006ff */
[----:B------:R-:W-:Y:S01]  /*7510*/  FMUL R24, R38, R28 ;  /* 0x0000001c26187220 */ /* 0x000fe20000400000 */
[----:B------:R-:W-:Y:S01]  /*7520*/  LOP3.LUT R42, R72, 0xffff0000, RZ, 0xc0, !PT ;  /* 0xffff0000482a7812 */ /* 0x000fe200078ec0ff */
[C---:B------:R-:W-:Y:S01]  /*7530*/  FMUL R25, R38.reuse, R29 ;  /* 0x0000001d26197220 */ /* 0x040fe20000400000 */
[----:B------:R-:W-:Y:S01]  /*7540*/  SHF.L.U32 R43, R73, 0x10, RZ ;  /* 0x00000010492b7819 */ /* 0x000fe200000006ff */
[C---:B------:R-:W-:Y:S01]  /*7550*/  FMUL R26, R38.reuse, R30 ;  /* 0x0000001e261a7220 */ /* 0x040fe20000400000 */
[C---:B------:R-:W-:Y:S01]  /*7560*/  FFMA R24, R41.reuse, R40, R24 ;  /* 0x0000002829187223 */ /* 0x040fe20000000018 */
[----:B------:R-:W-:Y:S01]  /*7570*/  FFMA R25, R41, R42, R25 ;  /* 0x0000002a29197223 */ /* 0x000fe20000000019 */
[----:B------:R-:W-:Y:S01]  /*7580*/  LOP3.LUT R40, R73, 0xffff0000, RZ, 0xc0, !PT ;  /* 0xffff000049287812 */ /* 0x000fe200078ec0ff */
[----:B------:R-:W-:Y:S01]  /*7590*/  FFMA R26, R41, R43, R26 ;  /* 0x0000002b291a7223 */ /* 0x000fe2000000001a */
[----:B------:R-:W-:Y:S01]  /*75a0*/  FMUL R31, R38, R31 ;  /* 0x0000001f261f7220 */ /* 0x000fe20000400000 */
[----:B------:R-:W-:Y:S01]  /*75b0*/  SHF.L.U32 R43, R74, 0x10, RZ ;  /* 0x000000104a2b7819 */ /* 0x000fe200000006ff */
[----:B------:R-:W-:Y:S01]  /*75c0*/  FMUL R28, R38, R32 ;  /* 0x00000020261c7220 */ /* 0x000fe20000400000 */
[----:B------:R-:W-:Y:S01]  /*75d0*/  LOP3.LUT R42, R74, 0xffff0000, RZ, 0xc0, !PT ;  /* 0xffff00004a2a7812 */ /* 0x000fe200078ec0ff */
[C---:B------:R-:W-:Y:S01]  /*75e0*/  FMUL R29, R38.reuse, R33 ;  /* 0x00000021261d7220 */ /* 0x040fe20000400000 */
[----:B------:R-:W-:Y:S01]  /*75f0*/  SHF.L.U32 R45, R75, 0x10, RZ ;  /* 0x000000104b2d7819 */ /* 0x000fe200000006ff */
[C---:B------:R-:W-:Y:S01]  /*7600*/  FMUL R30, R38.reuse, R34 ;  /* 0x00000022261e7220 */ /* 0x040fe20000400000 */
[----:B------:R-:W-:Y:S01]  /*7610*/  FFMA R31, R41, R40, R31 ;  /* 0x00000028291f7223 */ /* 0x000fe2000000001f */
[----:B------:R-:W-:Y:S01]  /*7620*/  FMUL R35, R38, R35 ;  /* 0x0000002326237220 */ /* 0x000fe20000400000 */
[----:B------:R-:W-:Y:S01]  /*7630*/  F2FP.BF16.F32.PACK_AB R101, R23, R18 ;  /* 0x000000121765723e */ /* 0x000fe200000010ff */
[----:B------:R-:W-:Y:S01]  /*7640*/  FFMA R28, R41, R43, R28 ;  /* 0x0000002b291c7223 */ /* 0x000fe2000000001c */
[----:B------:R-:W-:Y:S01]  /*7650*/  F2FP.BF16.F32.PACK_AB R102, R21, R20 ;  /* 0x000000141566723e */ /* 0x000fe200000010ff */
[----:B------:R-:W-:Y:S01]  /*7660*/  FFMA R29, R41, R42, R29 ;  /* 0x0000002a291d7223 */ /* 0x000fe2000000001d */
[----:B------:R-:W-:Y:S01]  /*7670*/  F2FP.BF16.F32.PACK_AB R103, R27, R22 ;  /* 0x000000161b67723e */ /* 0x000fe200000010ff */
[C---:B------:R-:W-:Y:S01]  /*7680*/  FFMA R30, R41.reuse, R45, R30 ;  /* 0x0000002d291e7223 */ /* 0x040fe2000000001e */
[----:B------:R-:W-:Y:S01]  /*7690*/  FFMA R35, R41, R44, R35 ;  /* 0x0000002c29237223 */ /* 0x000fe20000000023 */
[----:B------:R-:W-:Y:S02]  /*76a0*/  F2FP.BF16.F32.PACK_AB R104, R25, R24 ;  /* 0x000000181968723e */ /* 0x000fe400000010ff */
[----:B------:R1:W-:Y:S01]  /*76b0*/  STS.128 [R91+0x20], R100 ;  /* 0x000020645b007388 */ /* 0x0003e20000000c00 */
[----:B------:R-:W-:Y:S02]  /*76c0*/  F2FP.BF16.F32.PACK_AB R105, R31, R26 ;  /* 0x0000001a1f69723e */ /* 0x000fe400000010ff */
[----:B------:R-:W-:Y:S02]  /*76d0*/  F2FP.BF16.F32.PACK_AB R106, R29, R28 ;  /* 0x0000001c1d6a723e */ /* 0x000fe400000010ff */
[----:B------:R-:W-:Y:S05]  /*76e0*/  F2FP.BF16.F32.PACK_AB R107, R35, R30 ;  /* 0x0000001e236b723e */ /* 0x000fea00000010ff */
[----:B------:R1:W-:Y:S01]  /*76f0*/  STS.128 [R87+0x30], R104 ;  /* 0x0000306857007388 */ /* 0x0003e20000000c00 */
[----:B------:R-:W-:Y:S01]  /*7700*/  @!PT LDS RZ, [RZ] ;  /* 0x00000000fffff984 */ /* 0x000fe20000000800 */
[----:B------:R-:W-:Y:S01]  /*7710*/  @!PT LDS RZ, [RZ] ;  /* 0x00000000fffff984 */ /* 0x000fe20000000800 */
[----:B------:R-:W-:Y:S01]  /*7720*/  @!PT LDS RZ, [RZ] ;  /* 0x00000000fffff984 */ /* 0x000fe20000000800 */
[----:B------:R-:W-:Y:S01]  /*7730*/  @!PT LDS RZ, [RZ] ;  /* 0x00000000fffff984 */ /* 0x000fe20000000800 */
[----:B------:R3:W-:Y:S07]  /*7740*/  MEMBAR.ALL.CTA ;  /* 0x0000000000007992 */ /* 0x0007ee0000008000 */
[----:B---3--:R-:W3:Y:S02]  /*7750*/  FENCE.VIEW.ASYNC.S ;  /* 0x00000000000073c6 */ /* 0x008ee40000000000 */
[----:B---3--:R-:W-:Y:S06]  /*7760*/  BAR.SYNC.DEFER_BLOCKING 0x1, 0x80 ;  /* 0x0042000000007b1d */ /* 0x008fec0000010000 */
[----:B------:R-:W-:Y:S05]  /*7770*/  @P0 BRA `(.L_x_121) ;  /* 0x0000000000280947 */ /* 0x000fea0003800000 */
[----:B------:R-:W3:Y:S01]  /*7780*/  LDCU.64 UR6, c[0x0][0x348] ;  /* 0x00006900ff0677ac */ /* 0x000ee20008000a00 */
[----:B------:R-:W-:Y:S01]  /*7790*/  UIADD3 UR4, UPT, UPT, UR44, 0x200, URZ ;  /* 0x000002002c047890 */ /* 0x000fe2000fffe0ff */
[----:B------:R-:W-:Y:S05]  /*77a0*/  UMOV UR51, UR36 ;  /* 0x0000002400337c82 */ /* 0x000fea0008000000 */
[----:B------:R-:W-:Y:S04]  /*77b0*/  MOV R84, UR4 ;  /* 0x0000000400547c02 */ /* 0x000fe80008000f00 */
[----:B------:R-:W-:Y:S01]  /*77c0*/  R2UR UR48, R84 ;  /* 0x00000000543072ca */ /* 0x000fe200000e0000 */
[----:B---3--:R-:W-:Y:S04]  /*77d0*/  UIADD3 UR4, UP0, UPT, UR6, 0xa80, URZ ;  /* 0x00000a8006047890 */ /* 0x008fe8000ff1e0ff */
[----:B------:R-:W-:Y:S09]  /*77e0*/  UIADD3.X UR5, UPT, UPT, URZ, UR7, URZ, UP0, !UPT ;  /* 0x00000007ff057290 */ /* 0x000ff200087fe4ff */
[----:B------:R3:W-:Y:S01]  /*77f0*/  UTMASTG.3D [UR48], [UR4] ;  /* 0x00000030040073b5 */ /* 0x0007e20008010000 */
[----:B------:R0:W-:Y:S01]  /*7800*/  UTMACMDFLUSH ;  /* 0x00000000000079b7 */ /* 0x0001e20000000000 */
[----:B---3--:R-:W-:Y:S04]  /*7810*/  DEPBAR.LE SB0, 0x1 ;  /* 0x000080400000791a */ /* 0x008fe80000000000 */
.L_x_121:
[----:B------:R-:W-:Y:S05]  /*7820*/  BSYNC.RECONVERGENT B0 ;  /* 0x0000000000007941 */ /* 0x000fea0003800200 */
.L_x_120:
[----:B------:R-:W-:Y:S01]  /*7830*/  BAR.SYNC.DEFER_BLOCKING 0x1, 0x80 ;  /* 0x0042000000007b1d */ /* 0x000fe20000010000 */
[----:B------:R-:W-:Y:S01]  /*7840*/  ISETP.NE.AND P1, PT, R98, RZ, PT ;  /* 0x000000ff6200720c */ /* 0x000fe20003f25270 */
[----:B------:R-:W-:Y:S01]  /*7850*/  UISETP.NE.AND UP0, UPT, UR47, URZ, UPT ;  /* 0x000000ff2f00728c */ /* 0x000fe2000bf05270 */
[----:B------:R-:W-:Y:S11]  /*7860*/  LEA R3, R46, UR44, 0x3 ;  /* 0x0000002c2e037c11 */ /* 0x000ff6000f8e18ff */
[----:B------:R-:W-:Y:S01]  /*7870*/  @P1 SHF.L.U32 R2, R90, 0x1f, RZ ;  /* 0x0000001f5a021819 */ /* 0x000fe200000006ff */
[----:B------:R-:W-:Y:S06]  /*7880*/  BRA.U !UP0, `(.L_x_122) ;  /* 0x0000000108247547 */ /* 0x000fec000b800000 */
[----:B------:R-:W-:Y:S01]  /*7890*/  IMAD.U32 R5, RZ, RZ, UR46 ;  /* 0x0000002eff057e24 */ /* 0x000fe2000f8e00ff */
[----:B------:R-:W-:Y:S01]  /*78a0*/  MOV R0, UR52 ;  /* 0x0000003400007c02 */ /* 0x000fe20008000f00 */
[----:B------:R-:W-:Y:S03]  /*78b0*/  UIADD3 UR4, UPT, UPT, UR46, 0x1, URZ ;  /* 0x000000012e047890 */ /* 0x000fe6000fffe0ff */
[----:B------:R-:W-:Y:S01]  /*78c0*/  @P1 LEA R5, R5, UR44, 0x3 ;  /* 0x0000002c05051c11 */ /* 0x000fe2000f8e18ff */
[----:B------:R-:W-:Y:S04]  /*78d0*/  UISETP.NE.AND UP0, UPT, UR4, 0x4, UPT ;  /* 0x000000040400788c */ /* 0x000fe8000bf05270 */
[----:B------:R-:W-:Y:S01]  /*78e0*/  @P1 VIADD R5, R5, 0x80 ;  /* 0x0000008005051836 */ /* 0x000fe20000000000 */
[----:B------:R-:W-:Y:S04]  /*78f0*/  USEL UR46, UR4, URZ, UP0 ;  /* 0x000000ff042e7287 */ /* 0x000fe80008000000 */
[----:B------:R-:W-:Y:S04]  /*7900*/  @P1 PRMT R0, R0, 0x654, R5 ;  /* 0x0000065400001816 */ /* 0x000fe80000000005 */
[----:B------:R3:W-:Y:S04]  /*7910*/  @P1 SYNCS.ARRIVE.TRANS64.RED.A1T0 RZ, [R0+URZ], RZ ;  /* 0x000000ff00ff19a7 */ /* 0x0007e800081004ff */
.L_x_122:
[----:B------:R-:W4:Y:S01]  /*7920*/  @P1 SYNCS.PHASECHK.TRANS64.TRYWAIT P0, [R3+URZ+0x60], R2 ;  /* 0x00006002030015a7 */ /* 0x000f2200080011ff */
[----:B------:R-:W-:Y:S01]  /*7930*/  BSSY B1, `(.L_x_123) ;  /* 0x0000016000017945 */ /* 0x000fe20003800000 */
[----:B----4-:R-:W-:Y:S03]  /*7940*/  @P1 SEL R47, RZ, 0x1, !P0 ;  /* 0x00000001ff2f1807 */ /* 0x010fe60004000000 */
[----:B------:R-:W-:Y:S05]  /*7950*/  @!P1 BRA `(.L_x_124) ;  /* 0x00000000004c9947 */ /* 0x000fea0003800000 */
[----:B------:R-:W-:Y:S01]  /*7960*/  ISETP.NE.AND P0, PT, R47, RZ, PT ;  /* 0x000000ff2f00720c */ /* 0x000fe20003f05270 */
[----:B------:R-:W-:Y:S01]  /*7970*/  BSSY B0, `(.L_x_125) ;  /* 0x000000b000007945 */ /* 0x000fe20003800000 */
[----:B------:R-:W-:Y:S11]  /*7980*/  ISETP.NE.AND P1, PT, R60, RZ, PT ;  /* 0x000000ff3c00720c */ /* 0x000ff60003f25270 */
[----:B------:R-:W-:Y:S02]  /*7990*/  @!UPT UIADD3 URZ, UPT, UPT, URZ, URZ, URZ ;  /* 0x000000fffffff290 */ /* 0x000fe4000fffe0ff */
[C---:B------:R-:W-:Y:S01]  /*79a0*/  @P1 IMAD R6, R46.reuse, 0x2000, R93 ;  /* 0x000020002e061824 */ /* 0x040fe200078e025d */
[C---:B------:R-:W-:Y:S01]  /*79b0*/  @P1 LEA R4, R46.reuse, R91, 0xd ;  /* 0x0000005b2e041211 */ /* 0x040fe200078e68ff */
[C---:B------:R-:W-:Y:S02]  /*79c0*/  @P1 IMAD R5, R46.reuse, 0x2000, R92 ;  /* 0x000020002e051824 */ /* 0x040fe400078e025c */
[----:B------:R-:W-:Y:S01]  /*79d0*/  @P1 IMAD R2, R46, 0x2000, R87 ;  /* 0x000020002e021824 */ /* 0x000fe200078e0257 */
[----:B------:R-:W-:Y:S06]  /*79e0*/  @P0 BRA `(.L_x_126) ;  /* 0x00000000000c0947 */ /* 0x000fec0003800000 */
[----:B---3--:R-:W-:Y:S04]  /*79f0*/  SHF.L.U32 R0, R90, 0x1f, RZ ;  /* 0x0000001f5a007819 */ /* 0x008fe800000006ff */
[----:B------:R-:W3:Y:S02]  /*7a00*/  SYNCS.PHASECHK.TRANS64.TRYWAIT P0, [R3+URZ+0x60], R0 ;  /* 0x00006000030075a7 */ /* 0x000ee400080011ff */
[----:B---3--:R-:W-:Y:S05]  /*7a10*/  @!P0 BRA `(.L_x_127) ;  /* 0x0000003000c88947 */ /* 0x008fea0003800000 */
.L_x_126:
[----:B------:R-:W-:Y:S05]  /*7a20*/  BSYNC B0 ;  /* 0x0000000000007941 */ /* 0x000fea0003800000 */
.L_x_125:
[----:B------:R-:W-:Y:S02]  /*7a30*/  ISETP.NE.AND P0, PT, R60, RZ, PT ;  /* 0x000000ff3c00720c */ /* 0x000fe40003f05270 */
[----:B------:R-:W-:Y:S11]  /*7a40*/  IADD3 R46, PT, PT, R46, 0x1, RZ ;  /* 0x000000012e2e7810 */ /* 0x000ff60007ffe0ff */
[----:B------:R4:W1:Y:S04]  /*7a50*/  @P0 LDS.128 R48, [R6] ;  /* 0x0000000006300984 */ /* 0x0008680000000c00 */
[----:B------:R4:W1:Y:S04]  /*7a60*/  @P0 LDS.128 R56, [R5+0x10] ;  /* 0x0000100005380984 */ /* 0x0008680000000c00 */
[----:B------:R4:W1:Y:S04]  /*7a70*/  @P0 LDS.128 R64, [R4+0x20] ;  /* 0x0000200004400984 */ /* 0x0008680000000c00 */
[----:B------:R4:W1:Y:S02]  /*7a80*/  @P0 LDS.128 R72, [R2+0x30] ;  /* 0x0000300002480984 */ /* 0x0008640000000c00 */
.L_x_124:
[----:B------:R-:W-:Y:S05]  /*7a90*/  BSYNC B1 ;  /* 0x0000000000017941 */ /* 0x000fea0003800000 */
.L_x_123:
[----:B---3--:R-:W-:Y:S05]  /*7aa0*/  VIADD R0, R39, 0x20 ;  /* 0x0000002027007836 */ /* 0x008fea0000000000 */
[----:B------:R-:W-:Y:S04]  /*7ab0*/  SHF.R.U32.HI R0, RZ, 0x15, R0 ;  /* 0x00000015ff007819 */ /* 0x000fe80000011600 */
[----:B------:R-:W-:Y:S11]  /*7ac0*/  LOP3.LUT P0, RZ, R0, 0x3, R81, 0x48, !PT ;  /* 0x0000000300ff7812 */ /* 0x000ff60007804851 */
[----:B------:R-:W-:Y:S02]  /*7ad0*/  @!UPT UIADD3 URZ, UPT, UPT, URZ, URZ, URZ ;  /* 0x000000fffffff290 */ /* 0x000fe4000fffe0ff */
[----:B------:R-:W-:Y:S05]  /*7ae0*/  @!P0 BRA `(.L_x_128) ;  /* 0x0000000000408947 */ /* 0x000fea0003800000 */
[----:B------:R-:W3:Y:S01]  /*7af0*/  LDCU.64 UR8, c[0x4][0x70] ;  /* 0x01000e00ff0877ac */ /* 0x000ee20008000a00 */
[----:B------:R-:W-:Y:S01]  /*7b00*/  MOV R3, 0x0 ;  /* 0x0000000000037802 */ /* 0x000fe20000000f00 */
[----:B------:R-:W-:Y:S02]  /*7b10*/  HFMA2 R12, -RZ, RZ, 0, 5.9604644775390625e-08 ;  /* 0x00000001ff0c7431 */ /* 0x000fe400000001ff */
[----:B------:R-:W-:Y:S02]  /*7b20*/  IMAD.MOV.U32 R8, RZ, RZ, 0x192 ;  /* 0x00000192ff087424 */ /* 0x000fe400078e00ff */
[----:B------:R-:W-:Y:S01]  /*7b30*/  IMAD.MOV.U32 R13, RZ, RZ, RZ ;  /* 0x000000ffff0d7224 */ /* 0x000fe200078e00ff */
[----:B------:R-:W5:Y:S01]  /*7b40*/  LDCU.64 UR6, c[0x4][0x78] ;  /* 0x01000f00ff0677ac */ /* 0x000f620008000a00 */
[----:B----4-:R-:W4:Y:S01]  /*7b50*/  LDC.64 R2, c[0x4][R3] ;  /* 0x0100000003027b82 */ /* 0x010f220000000a00 */
[----:B------:R-:W2:Y:S01]  /*7b60*/  LDCU.64 UR4, c[0x4][0x10] ;  /* 0x01000200ff0477ac */ /* 0x000ea20008000a00 */
[----:B---3--:R-:W-:Y:S01]  /*7b70*/  MOV R5, UR9 ;  /* 0x0000000900057c02 */ /* 0x008fe20008000f00 */
[----:B------:R-:W-:Y:S01]  /*7b80*/  IMAD.U32 R4, RZ, RZ, UR8 ;  /* 0x00000008ff047e24 */ /* 0x000fe2000f8e00ff */
[----:B-----5:R-:W-:Y:S01]  /*7b90*/  MOV R7, UR7 ;  /* 0x0000000700077c02 */ /* 0x020fe20008000f00 */
[----:B------:R-:W-:Y:S01]  /*7ba0*/  IMAD.U32 R6, RZ, RZ, UR6 ;  /* 0x00000006ff067e24 */ /* 0x000fe2000f8e00ff */
[----:B--2---:R-:W-:Y:S01]  /*7bb0*/  MOV R11, UR5 ;  /* 0x00000005000b7c02 */ /* 0x004fe20008000f00 */
[----:B------:R-:W-:Y:S02]  /*7bc0*/  IMAD.U32 R10, RZ, RZ, UR4 ;  /* 0x00000004ff0a7e24 */ /* 0x000fe4000f8e00ff */
[----:B------:R-:W-:Y:S07]  /*7bd0*/  LEPC R20, `(.L_x_128) ;  /* 0x000000001014794e */ /* 0x000fee0000000000 */
[----:B-1--4-:R-:W-:Y:S05]  /*7be0*/  CALL.ABS.NOINC R2 ;  /* 0x0000000002007343 */ /* 0x012fea0003c00000 */
.L_x_128:
[C---:B-1----:R-:W-:Y:S01]  /*7bf0*/  SHF.L.U32 R40, R48.reuse, 0x10, RZ ;  /* 0x0000001030287819 */ /* 0x042fe200000006ff */
[----:B------:R-:W-:Y:S05]  /*7c00*/  WARPSYNC.ALL ;  /* 0x0000000000007948 */ /* 0x000fea0003800000 */
[----:B------:R-:W-:Y:S01]  /*7c10*/  R2UR UR4, R39 ;  /* 0x00000000270472ca */ /* 0x000fe200000e0000 */
[----:B------:R-:W-:Y:S01]  /*7c20*/  BSSY.RECONVERGENT B0, `(.L_x_129) ;  /* 0x0000090000007945 */ /* 0x000fe20003800200 */
[----:B------:R-:W-:Y:S02]  /*7c30*/  LOP3.LUT R43, R48, 0xffff0000, RZ, 0xc0, !PT ;  /* 0xffff0000302b7812 */ /* 0x000fe400078ec0ff */
[----:B------:R-:W-:Y:S02]  /*7c40*/  LOP3.LUT R42, R49, 0xffff0000, RZ, 0xc0, !PT ;  /* 0xffff0000312a7812 */ /* 0x000fe400078ec0ff */
[----:B------:R-:W-:Y:S02]  /*7c50*/  SHF.L.U32 R45, R51, 0x10, RZ ;  /* 0x00000010332d7819 */ /* 0x000fe400000006ff */
[----:B------:R-:W-:Y:S02]  /*7c60*/  ISETP.NE.AND P6, PT, R98, RZ, PT ;  /* 0x000000ff6200720c */ /* 0x000fe40003fc5270 */
[----:B------:R-:W-:Y:S02]  /*7c70*/  MOV R52, UR46 ;  /* 0x0000002e00347c02 */ /* 0x000fe40008000f00 */
[----:B------:R-:W-:Y:S01]  /*7c80*/  MOV R61, UR52 ;  /* 0x00000034003d7c02 */ /* 0x000fe20008000f00 */
[----:B----4-:R-:W1:Y:S01]  /*7c90*/  LDTM.x32 R4, tmem[UR4+0x20] ;  /* 0x00002004000479ee */ /* 0x010e6200082c0000 */
[----:B------:R-:W-:Y:S02]  /*7ca0*/  LOP3.LUT R44, R75, 0xffff0000, RZ, 0xc0, !PT ;  /* 0xffff00004b2c7812 */ /* 0x000fe400078ec0ff */
[----:B------:R-:W-:Y:S02]  /*7cb0*/  ISETP.NE.AND P0, PT, R95, RZ, PT ;  /* 0x000000ff5f00720c */ /* 0x000fe40003f05270 */
[----:B------:R-:W-:Y:S03]  /*7cc0*/  LEA R62, R46, UR44, 0x3 ;  /* 0x0000002c2e3e7c11 */ /* 0x000fe6000f8e18ff */
[----:B------:R-:W-:Y:S02]  /*7cd0*/  @P6 LEA R52, R52, UR44, 0x3 ;  /* 0x0000002c34346c11 */ /* 0x000fe4000f8e18ff */
[----:B------:R-:W-:Y:S02]  /*7ce0*/  @P6 SHF.L.U32 R63, R90, 0x1f, RZ ;  /* 0x0000001f5a3f6819 */ /* 0x000fe400000006ff */
[----:B------:R-:W-:Y:S04]  /*7cf0*/  @P6 IADD3 R52, PT, PT, R52, 0x80, RZ ;  /* 0x0000008034346810 */ /* 0x000fe80007ffe0ff */
[----:B------:R-:W-:Y:S01]  /*7d00*/  @P6 PRMT R61, R61, 0x654, R52 ;  /* 0x000006543d3d6816 */ /* 0x000fe20000000034 */
[C---:B-1----:R-:W-:Y:S01]  /*7d10*/  FMUL R0, R38.reuse, R4 ;  /* 0x0000000426007220 */ /* 0x042fe20000400000 */
[C---:B------:R-:W-:Y:S01]  /*7d20*/  FMUL R2, R38.reuse, R5 ;  /* 0x0000000526027220 */ /* 0x040fe20000400000 */
[C---:B------:R-:W-:Y:S01]  /*7d30*/  FMUL R3, R38.reuse, R6 ;  /* 0x0000000626037220 */ /* 0x040fe20000400000 */
[----:B------:R-:W-:Y:S01]  /*7d40*/  FMUL R7, R38, R7 ;  /* 0x0000000726077220 */ /* 0x000fe20000400000 */
[----:B------:R-:W-:Y:S01]  /*7d50*/  FFMA R0, R41, R40, R0 ;  /* 0x0000002829007223 */ /* 0x000fe20000000000 */
[----:B------:R-:W-:Y:S01]  /*7d60*/  SHF.L.U32 R40, R49, 0x10, RZ ;  /* 0x0000001031287819 */ /* 0x000fe200000006ff */
[C---:B------:R-:W-:Y:S01]  /*7d70*/  FFMA R2, R41.reuse, R43, R2 ;  /* 0x0000002b29027223 */ /* 0x040fe20000000002 */
[----:B------:R-:W-:Y:S01]  /*7d80*/  SHF.L.U32 R43, R50, 0x10, RZ ;  /* 0x00000010322b7819 */ /* 0x000fe200000006ff */
[C---:B------:R-:W-:Y:S01]  /*7d90*/  FMUL R4, R38.reuse, R8 ;  /* 0x0000000826047220 */ /* 0x040fe20000400000 */
[----:B------:R-:W-:Y:S01]  /*7da0*/  FMUL R5, R38, R9 ;  /* 0x0000000926057220 */ /* 0x000fe20000400000 */
[C---:B------:R-:W-:Y:S01]  /*7db0*/  FFMA R3, R41.reuse, R40, R3 ;  /* 0x0000002829037223 */ /* 0x040fe20000000003 */
[----:B------:R-:W-:Y:S01]  /*7dc0*/  LOP3.LUT R40, R50, 0xffff0000, RZ, 0xc0, !PT ;  /* 0xffff000032287812 */ /* 0x000fe200078ec0ff */
[----:B------:R-:W-:Y:S01]  /*7dd0*/  FFMA R7, R41, R42, R7 ;  /* 0x0000002a29077223 */ /* 0x000fe20000000007 */
[----:B------:R-:W-:Y:S01]  /*7de0*/  LOP3.LUT R42, R51, 0xffff0000, RZ, 0xc0, !PT ;  /* 0xffff0000332a7812 */ /* 0x000fe200078ec0ff */
[----:B------:R-:W-:Y:S01]  /*7df0*/  FMUL R6, R38, R10 ;  /* 0x0000000a26067220 */ /* 0x000fe20000400000 */
[----:B------:R-:W-:Y:S01]  /*7e00*/  F2FP.BF16.F32.PACK_AB R52, R2, R0 ;  /* 0x000000000234723e */ /* 0x000fe200000010ff */
[----:B------:R-:W-:Y:S01]  /*7e10*/  FMUL R11, R38, R11 ;  /* 0x0000000b260b7220 */ /* 0x000fe20000400000 */
[----:B------:R-:W-:Y:S01]  /*7e20*/  F2FP.BF16.F32.PACK_AB R53, R7, R3 ;  /* 0x000000030735723e */ /* 0x000fe200000010ff */
        /* <DEDUP_REMOVED lines=20> */
[C---:B------:R-:W-:Y:S01]  /*7f70*/  FMUL R12, R38.reuse, R16 ;  /* 0x00000010260c7220 */ /* 0x040fe20000400000 */
        /* <DEDUP_REMOVED lines=13> */
[----:B------:R1:W-:Y:S01]  /*8050*/  STS.128 [R93+0x2000], R52 ;  /* 0x002000345d007388 */ /* 0x0003e20000000c00 */
[----:B------:R-:W-:Y:S01]  /*8060*/  F2FP.BF16.F32.PACK_AB R70, R13, R12 ;  /* 0x0000000c0d46723e */ /* 0x000fe200000010ff */
[----:B------:R-:W-:Y:S01]  /*8070*/  FFMA R19, R41, R40, R19 ;  /* 0x0000002829137223 */ /* 0x000fe20000000013 */
[----:B------:R-:W-:Y:S01]  /*8080*/  LOP3.LUT R40, R64, 0xffff0000, RZ, 0xc0, !PT ;  /* 0xffff000040287812 */ /* 0x000fe200078ec0ff */
[C---:B------:R-:W-:Y:S01]  /*8090*/  FMUL R16, R38.reuse, R20 ;  /* 0x0000001426107220 */ /* 0x040fe20000400000 */
[C---:B------:R-:W-:Y:S01]  /*80a0*/  FMUL R17, R38.reuse, R21 ;  /* 0x0000001526117220 */ /* 0x040fe20000400000 */
[C---:B------:R-:W-:Y:S01]  /*80b0*/  FMUL R18, R38.reuse, R22 ;  /* 0x0000001626127220 */ /* 0x040fe20000400000 */
[----:B------:R-:W-:Y:S01]  /*80c0*/  F2FP.BF16.F32.PACK_AB R71, R19, R14 ;  /* 0x0000000e1347723e */ /* 0x000fe200000010ff */
[----:B------:R-:W-:Y:S01]  /*80d0*/  FMUL R23, R38, R23 ;  /* 0x0000001726177220 */ /* 0x000fe20000400000 */
[----:B------:R-:W-:Y:S01]  /*80e0*/  FFMA R16, R41, R43, R16 ;  /* 0x0000002b29107223 */ /* 0x000fe20000000010 */
[----:B------:R-:W-:Y:S01]  /*80f0*/  SHF.L.U32 R43, R67, 0x10, RZ ;  /* 0x00000010432b7819 */ /* 0x000fe200000006ff */
[C---:B------:R-:W-:Y:S01]  /*8100*/  FFMA R17, R41.reuse, R40, R17 ;  /* 0x0000002829117223 */ /* 0x040fe20000000011 */
[----:B------:R1:W-:Y:S01]  /*8110*/  STS.128 [R92+0x2010], R68 ;  /* 0x002010445c007388 */ /* 0x0003e20000000c00 */
        /* <DEDUP_REMOVED lines=8> */
[C---:B------:R-:W-:Y:S01]  /*81a0*/  FMUL R22, R38.reuse, R26 ;  /* 0x0000001a26167220 */ /* 0x040fe20000400000 */
[----:B------:R-:W-:Y:S01]  /*81b0*/  FFMA R20, R41, R40, R20 ;  /* 0x0000002829147223 */ /* 0x000fe20000000014 */
[----:B------:R-:W-:Y:S01]  /*81c0*/  LOP3.LUT R40, R67, 0xffff0000, RZ, 0xc0, !PT ;  /* 0xffff000043287812 */ /* 0x000fe200078ec0ff */
[C---:B------:R-:W-:Y:S01]  /*81d0*/  FFMA R21, R41.reuse, R42, R21 ;  /* 0x0000002a29157223 */ /* 0x040fe20000000015 */
[C---:B------:R-:W-:Y:S01]  /*81e0*/  FFMA R22, R41.reuse, R43, R22 ;  /* 0x0000002b29167223 */ /* 0x040fe20000000016 */
[----:B------:R-:W-:Y:S01]  /*81f0*/  FMUL R27, R38, R27 ;  /* 0x0000001b261b7220 */ /* 0x000fe20000400000 */
[----:B------:R-:W-:Y:S01]  /*8200*/  SHF.L.U32 R43, R72, 0x10, RZ ;  /* 0x00000010482b7819 */ /* 0x000fe200000006ff */
[----:B------:R-:W-:Y:S01]  /*8210*/  FMUL R24, R38, R28 ;  /* 0x0000001c26187220 */ /* 0x000fe20000400000 */
[----:B------:R-:W-:Y:S01]  /*8220*/  LOP3.LUT R42, R72, 0xffff0000, RZ, 0xc0, !PT ;  /* 0xffff0000482a7812 */ /* 0x000fe200078ec0ff */
[C---:B------:R-:W-:Y:S01]  /*8230*/  FMUL R25, R38.reuse, R29 ;  /* 0x0000001d26197220 */ /* 0x040fe20000400000 */
[C---:B------:R-:W-:Y:S01]  /*8240*/  FMUL R26, R38.reuse, R30 ;  /* 0x0000001e261a7220 */ /* 0x040fe20000400000 */
[C---:B------:R-:W-:Y:S01]  /*8250*/  FFMA R27, R41.reuse, R40, R27 ;  /* 0x00000028291b7223 */ /* 0x040fe2000000001b */
[----:B------:R-:W-:Y:S01]  /*8260*/  FFMA R24, R41, R43, R24 ;  /* 0x0000002b29187223 */ /* 0x000fe20000000018 */
[----:B------:R-:W-:Y:S01]  /*8270*/  LOP3.LUT R40, R73, 0xffff0000, RZ, 0xc0, !PT ;  /* 0xffff000049287812 */ /* 0x000fe200078ec0ff */
[C---:B------:R-:W-:Y:S01]  /*8280*/  FFMA R25, R41.reuse, R42, R25 ;  /* 0x0000002a29197223 */ /* 0x040fe20000000019 */
[----:B------:R-:W-:Y:S01]  /*8290*/  FMUL R31, R38, R31 ;  /* 0x0000001f261f7220 */ /* 0x000fe20000400000 */
[----:B------:R-:W-:Y:S01]  /*82a0*/  SHF.L.U32 R43, R74, 0x10, RZ ;  /* 0x000000104a2b7819 */ /* 0x000fe200000006ff */
[----:B------:R-:W-:Y:S01]  /*82b0*/  FFMA R26, R41, R45, R26 ;  /* 0x0000002d291a7223 */ /* 0x000fe2000000001a */
        /* <DEDUP_REMOVED lines=29> */
[----:B------:R-:W-:Y:S02]  /*8490*/  UIADD3 UR9, UPT, UPT, UR49, 0x20, URZ ;  /* 0x0000002031097890 */ /* 0x000fe4000fffe0ff */
[----:B------:R-:W-:Y:S01]  /*84a0*/  UIADD3 UR8, UPT, UPT, UR44, 0x2200, URZ ;  /* 0x000022002c087890 */ /* 0x000fe2000fffe0ff */
[----:B------:R-:W-:Y:S01]  /*84b0*/  UMOV UR10, UR50 ;  /* 0x00000032000a7c82 */ /* 0x000fe20008000000 */
[----:B------:R-:W-:Y:S01]  /*84c0*/  UMOV UR11, UR36 ;  /* 0x00000024000b7c82 */ /* 0x000fe20008000000 */
[----:B---3--:R-:W-:Y:S04]  /*84d0*/  UIADD3 UR4, UP0, UPT, UR6, 0xa80, URZ ;  /* 0x00000a8006047890 */ /* 0x008fe8000ff1e0ff */
[----:B------:R-:W-:Y:S09]  /*84e0*/  UIADD3.X UR5, UPT, UPT, URZ, UR7, URZ, UP0, !UPT ;  /* 0x00000007ff057290 */ /* 0x000ff200087fe4ff */
[----:B------:R3:W-:Y:S01]  /*84f0*/  UTMASTG.3D [UR8], [UR4] ;  /* 0x00000008040073b5 */ /* 0x0007e20008010000 */
[----:B------:R0:W-:Y:S01]  /*8500*/  UTMACMDFLUSH ;  /* 0x00000000000079b7 */ /* 0x0001e20000000000 */
[----:B---3--:R-:W-:Y:S04]  /*8510*/  DEPBAR.LE SB0, 0x1 ;  /* 0x000080400000791a */ /* 0x008fe80000000000 */
.L_x_130:
[----:B------:R-:W-:Y:S05]  /*8520*/  BSYNC.RECONVERGENT B0 ;  /* 0x0000000000007941 */ /* 0x000fea0003800200 */
.L_x_129:
[----:B------:R-:W-:Y:S01]  /*8530*/  BAR.SYNC.DEFER_BLOCKING 0x1, 0x80 ;  /* 0x0042000000007b1d */ /* 0x000fe20000010000 */
[----:B------:R-:W-:Y:S04]  /*8540*/  UIADD3 UR4, UPT, UPT, UR46, 0x1, URZ ;  /* 0x000000012e047890 */ /* 0x000fe8000fffe0ff */
[----:B------:R-:W-:Y:S04]  /*8550*/  UISETP.NE.AND UP0, UPT, UR4, 0x4, UPT ;  /* 0x000000040400788c */ /* 0x000fe8000bf05270 */
[----:B------:R-:W-:Y:S01]  /*8560*/  USEL UR45, UR4, URZ, UP0 ;  /* 0x000000ff042d7287 */ /* 0x000fe20008000000 */
[----:B------:R3:W-:Y:S01]  /*8570*/  @P6 SYNCS.ARRIVE.TRANS64.RED.A1T0 RZ, [R61+URZ], RZ ;  /* 0x000000ff3dff69a7 */ /* 0x0007e200081004ff */
[----:B------:R-:W-:Y:S01]  /*8580*/  BSSY B1, `(.L_x_131) ;  /* 0x0000017000017945 */ /* 0x000fe20003800000 */
[----:B------:R-:W4:Y:S02]  /*8590*/  @P6 SYNCS.PHASECHK.TRANS64.TRYWAIT P0, [R62+URZ+0x60], R63 ;  /* 0x0000603f3e0065a7 */ /* 0x000f2400080011ff */
[----:B----4-:R-:W-:Y:S01]  /*85a0*/  @P6 SEL R47, RZ, 0x1, !P0 ;  /* 0x00000001ff2f6807 */ /* 0x010fe20004000000 */
[----:B---3--:R-:W-:Y:S06]  /*85b0*/  @!P6 BRA `(.L_x_132) ;  /* 0x00000000004ce947 */ /* 0x008fec0003800000 */
        /* <DEDUP_REMOVED lines=9> */
[----:B------:R-:W-:Y:S04]  /*8650*/  SHF.L.U32 R5, R90, 0x1f, RZ ;  /* 0x0000001f5a057819 */ /* 0x000fe800000006ff */
[----:B------:R-:W3:Y:S02]  /*8660*/  SYNCS.PHASECHK.TRANS64.TRYWAIT P0, [R62+URZ+0x60], R5 ;  /* 0x000060053e0075a7 */ /* 0x000ee400080011ff */
[----:B---3--:R-:W-:Y:S05]  /*8670*/  @!P0 BRA `(.L_x_135) ;  /* 0x0000002400c48947 */ /* 0x008fea0003800000 */
.L_x_134:
[----:B------:R-:W-:Y:S05]  /*8680*/  BSYNC B0 ;  /* 0x0000000000007941 */ /* 0x000fea0003800000 */
.L_x_133:
[----:B------:R-:W-:Y:S02]  /*8690*/  ISETP.NE.AND P0, PT, R60, RZ, PT ;  /* 0x000000ff3c00720c */ /* 0x000fe40003f05270 */
[----:B------:R-:W-:Y:S11]  /*86a0*/  IADD3 R46, PT, PT, R46, 0x1, RZ ;  /* 0x000000012e2e7810 */ /* 0x000ff60007ffe0ff */
[----:B------:R4:W1:Y:S04]  /*86b0*/  @P0 LDS.128 R48, [R4] ;  /* 0x0000000004300984 */ /* 0x0008680000000c00 */
[----:B------:R4:W1:Y:S04]  /*86c0*/  @P0 LDS.128 R56, [R3+0x10] ;  /* 0x0000100003380984 */ /* 0x0008680000000c00 */
[----:B------:R4:W1:Y:S04]  /*86d0*/  @P0 LDS.128 R64, [R2+0x20] ;  /* 0x0000200002400984 */ /* 0x0008680000000c00 */
[----:B------:R4:W1:Y:S02]  /*86e0*/  @P0 LDS.128 R72, [R0+0x30] ;  /* 0x0000300000480984 */ /* 0x0008640000000c00 */
.L_x_132:
[----:B------:R-:W-:Y:S05]  /*86f0*/  BSYNC B1 ;  /* 0x0000000000017941 */ /* 0x000fea0003800000 */
.L_x_131:
[----:B----4-:R-:W-:Y:S05]  /*8700*/  VIADD R0, R39, 0x40 ;  /* 0x0000004027007836 */ /* 0x010fea0000000000 */
        /* <DEDUP_REMOVED lines=9> */
[----:B------:R-:W4:Y:S01]  /*87a0*/  LDCU.64 UR6, c[0x4][0x78] ;  /* 0x01000f00ff0677ac */ /* 0x000f220008000a00 */
[----:B------:R-:W1:Y:S01]  /*87b0*/  LDC.64 R2, c[0x4][R3] ;  /* 0x0100000003027b82 */ /* 0x000e620000000a00 */
[----:B------:R-:W5:Y:S01]  /*87c0*/  LDCU.64 UR4, c[0x4][0x10] ;  /* 0x01000200ff0477ac */ /* 0x000f620008000a00 */
[----:B---3--:R-:W-:Y:S01]  /*87d0*/  MOV R5, UR9 ;  /* 0x0000000900057c02 */ /* 0x008fe20008000f00 */
[----:B------:R-:W-:Y:S01]  /*87e0*/  IMAD.U32 R4, RZ, RZ, UR8 ;  /* 0x00000008ff047e24 */ /* 0x000fe2000f8e00ff */
[----:B----4-:R-:W-:Y:S01]  /*87f0*/  MOV R7, UR7 ;  /* 0x0000000700077c02 */ /* 0x010fe20008000f00 */
[----:B------:R-:W-:Y:S01]  /*8800*/  IMAD.U32 R6, RZ, RZ, UR6 ;  /* 0x00000006ff067e24 */ /* 0x000fe2000f8e00ff */
[----:B-----5:R-:W-:Y:S01]  /*8810*/  MOV R11, UR5 ;  /* 0x00000005000b7c02 */ /* 0x020fe20008000f00 */
[----:B------:R-:W-:Y:S02]  /*8820*/  IMAD.U32 R10, RZ, RZ, UR4 ;  /* 0x00000004ff0a7e24 */ /* 0x000fe4000f8e00ff */
[----:B------:R-:W-:Y:S07]  /*8830*/  LEPC R20, `(.L_x_136) ;  /* 0x000000001014794e */ /* 0x000fee0000000000 */
[----:B-12---:R-:W-:Y:S05]  /*8840*/  CALL.ABS.NOINC R2 ;  /* 0x0000000002007343 */ /* 0x006fea0003c00000 */
.L_x_136:
        /* <DEDUP_REMOVED lines=10> */
[----:B---3--:R-:W1:Y:S01]  /*88f0*/  LDTM.x32 R4, tmem[UR4+0x40] ;  /* 0x00004004000479ee */ /* 0x008e6200082c0000 */
        /* <DEDUP_REMOVED lines=136> */
.L_x_138:
[----:B------:R-:W-:Y:S05]  /*9180*/  BSYNC.RECONVERGENT B0 ;  /* 0x0000000000007941 */ /* 0x000fea0003800200 */
.L_x_137:
        /* <DEDUP_REMOVED lines=21> */
.L_x_142:
[----:B------:R-:W-:Y:S05]  /*92e0*/  BSYNC B0 ;  /* 0x0000000000007941 */ /* 0x000fea0003800000 */
.L_x_141:
[----:B------:R-:W-:Y:S11]  /*92f0*/  ISETP.NE.AND P0, PT, R60, RZ, PT ;  /* 0x000000ff3c00720c */ /* 0x000ff60003f05270 */
[----:B------:R-:W-:Y:S02]  /*9300*/  @!UPT UIADD3 URZ, UPT, UPT, URZ, URZ, URZ ;  /* 0x000000fffffff290 */ /* 0x000fe4000fffe0ff */
[----:B------:R4:W1:Y:S04]  /*9310*/  @P0 LDS.128 R48, [R3] ;  /* 0x0000000003300984 */ /* 0x0008680000000c00 */
[----:B------:R4:W1:Y:S04]  /*9320*/  @P0 LDS.128 R56, [R2+0x10] ;  /* 0x0000100002380984 */ /* 0x0008680000000c00 */
[----:B------:R4:W1:Y:S04]  /*9330*/  @P0 LDS.128 R64, [R0+0x20] ;  /* 0x0000200000400984 */ /* 0x0008680000000c00 */
[----:B------:R4:W1:Y:S02]  /*9340*/  @P0 LDS.128 R72, [R46+0x30] ;  /* 0x000030002e480984 */ /* 0x0008640000000c00 */
.L_x_140:
[----:B------:R-:W-:Y:S05]  /*9350*/  BSYNC B1 ;  /* 0x0000000000017941 */ /* 0x000fea0003800000 */
.L_x_139:
        /* <DEDUP_REMOVED lines=21> */
.L_x_144:
[----:B------:R-:W-:Y:S01]  /*94b0*/  ISETP.NE.AND P0, PT, R95, RZ, PT ;  /* 0x000000ff5f00720c */ /* 0x000fe20003f05270 */
[----:B------:R-:W-:Y:S05]  /*94c0*/  WARPSYNC.ALL ;  /* 0x0000000000007948 */ /* 0x000fea0003800000 */
[----:B------:R-:W-:Y:S01]  /*94d0*/  R2UR UR4, R39 ;  /* 0x00000000270472ca */ /* 0x000fe200000e0000 */
[----:B------:R-:W-:Y:S01]  /*94e0*/  BSSY.RECONVERGENT B0, `(.L_x_145) ;  /* 0x000008c000007945 */ /* 0x000fe20003800200 */
[C---:B-1----:R-:W-:Y:S02]  /*94f0*/  SHF.L.U32 R40, R48.reuse, 0x10, RZ ;  /* 0x0000001030287819 */ /* 0x042fe400000006ff */
[----:B------:R-:W-:Y:S02]  /*9500*/  LOP3.LUT R42, R48, 0xffff0000, RZ, 0xc0, !PT ;  /* 0xffff0000302a7812 */ /* 0x000fe400078ec0ff */
[C---:B------:R-:W-:Y:S02]  /*9510*/  SHF.L.U32 R43, R49.reuse, 0x10, RZ ;  /* 0x00000010312b7819 */ /* 0x040fe400000006ff */
[----:B------:R-:W-:Y:S02]  /*9520*/  LOP3.LUT R44, R49, 0xffff0000, RZ, 0xc0, !PT ;  /* 0xffff0000312c7812 */ /* 0x000fe400078ec0ff */
[C---:B------:R-:W-:Y:S02]  /*9530*/  SHF.L.U32 R45, R50.reuse, 0x10, RZ ;  /* 0x00000010322d7819 */ /* 0x040fe400000006ff */
[----:B------:R-:W-:Y:S01]  /*9540*/  LOP3.LUT R46, R50, 0xffff0000, RZ, 0xc0, !PT ;  /* 0xffff0000322e7812 */ /* 0x000fe200078ec0ff */
[----:B---3--:R-:W1:Y:S01]  /*9550*/  LDTM.x32 R4, tmem[UR4+0x60] ;  /* 0x00006004000479ee */ /* 0x008e6200082c0000 */
[C---:B------:R-:W-:Y:S01]  /*9560*/  SHF.L.U32 R47, R51.reuse, 0x10, RZ ;  /* 0x00000010332f7819 */ /* 0x040fe200000006ff */
[----:B------:R-:W-:Y:S01]  /*9570*/  NOP ;  /* 0x0000000000007918 */ /* 0x000fe20000000000 */
[----:B------:R-:W-:Y:S02]  /*9580*/  LOP3.LUT R48, R51, 0xffff0000, RZ, 0xc0, !PT ;  /* 0xffff000033307812 */ /* 0x000fe400078ec0ff */
[C---:B------:R-:W-:Y:S02]  /*9590*/  SHF.L.U32 R49, R56.reuse, 0x10, RZ ;  /* 0x0000001038317819 */ /* 0x040fe400000006ff */
[----:B------:R-:W-:Y:S02]  /*95a0*/  LOP3.LUT R51, R56, 0xffff0000, RZ, 0xc0, !PT ;  /* 0xffff000038337812 */ /* 0x000fe400078ec0ff */
[C---:B------:R-:W-:Y:S02]  /*95b0*/  SHF.L.U32 R50, R57.reuse, 0x10, RZ ;  /* 0x0000001039327819 */ /* 0x040fe400000006ff */
[----:B------:R-:W-:Y:S02]  /*95c0*/  LOP3.LUT R52, R57, 0xffff0000, RZ, 0xc0, !PT ;  /* 0xffff000039347812 */ /* 0x000fe400078ec0ff */
[C---:B------:R-:W-:Y:S02]  /*95d0*/  SHF.L.U32 R53, R58.reuse, 0x10, RZ ;  /* 0x000000103a357819 */ /* 0x040fe400000006ff */
[----:B------:R-:W-:Y:S02]  /*95e0*/  LOP3.LUT R54, R58, 0xffff0000, RZ, 0xc0, !PT ;  /* 0xffff00003a367812 */ /* 0x000fe400078ec0ff */
[----:B------:R-:W-:Y:S02]  /*95f0*/  SHF.L.U32 R55, R59, 0x10, RZ ;  /* 0x000000103b377819 */ /* 0x000fe400000006ff */
[----:B------:R-:W-:Y:S02]  /*9600*/  IADD3 R99, PT, PT, R99, 0xe0, RZ ;  /* 0x000000e063637810 */ /* 0x000fe40007ffe0ff */
[----:B------:R-:W-:Y:S02]  /*9610*/  LOP3.LUT R56, R59, 0xffff0000, RZ, 0xc0, !PT ;  /* 0xffff00003b387812 */ /* 0x000fe400078ec0ff */
[----:B------:R-:W-:Y:S01]  /*9620*/  SHF.L.U32 R57, R64, 0x10, RZ ;  /* 0x0000001040397819 */ /* 0x000fe200000006ff */
[----:B-1----:R-:W-:Y:S01]  /*9630*/  FMUL R4, R38, R4 ;  /* 0x0000000426047220 */ /* 0x002fe20000400000 */
[----:B------:R-:W-:Y:S01]  /*9640*/  LOP3.LUT R58, R64, 0xffff0000, RZ, 0xc0, !PT ;  /* 0xffff0000403a7812 */ /* 0x000fe200078ec0ff */
[C---:B------:R-:W-:Y:S01]  /*9650*/  FMUL R5, R38.reuse, R5 ;  /* 0x0000000526057220 */ /* 0x040fe20000400000 */
[----:B------:R-:W-:Y:S01]  /*9660*/  LOP3.LUT R99, R99, 0xfefffff8, RZ, 0xc0, !PT ;  /* 0xfefffff863637812 */ /* 0x000fe200078ec0ff */
[C---:B------:R-:W-:Y:S01]  /*9670*/  FFMA R4, R41.reuse, R40, R4 ;  /* 0x0000002829047223 */ /* 0x040fe20000000004 */
[C---:B------:R-:W-:Y:S01]  /*9680*/  FMUL R6, R38.reuse, R6 ;  /* 0x0000000626067220 */ /* 0x040fe20000400000 */
[----:B------:R-:W-:Y:S01]  /*9690*/  FFMA R5, R41, R42, R5 ;  /* 0x0000002a29057223 */ /* 0x000fe20000000005 */
[----:B------:R-:W-:Y:S01]  /*96a0*/  SHF.L.U32 R59, R65, 0x10, RZ ;  /* 0x00000010413b7819 */ /* 0x000fe200000006ff */
[----:B------:R1:W-:Y:S01]  /*96b0*/  SYNCS.ARRIVE.TRANS64.RED.A1T0 RZ, [R99+URZ], RZ ;  /* 0x000000ff63ff79a7 */ /* 0x0003e200081004ff */
[----:B------:R-:W-:Y:S01]  /*96c0*/  FFMA R6, R41, R43, R6 ;  /* 0x0000002b29067223 */ /* 0x000fe20000000006 */
[C---:B------:R-:W-:Y:S01]  /*96d0*/  FMUL R7, R38.reuse, R7 ;  /* 0x0000000726077220 */ /* 0x040fe20000400000 */
[----:B------:R-:W-:Y:S01]  /*96e0*/  F2FP.BF16.F32.PACK_AB R100, R5, R4 ;  /* 0x000000040564723e */ /* 0x000fe200000010ff */
[C---:B------:R-:W-:Y:S01]  /*96f0*/  FMUL R8, R38.reuse, R8 ;  /* 0x0000000826087220 */ /* 0x040fe20000400000 */
[----:B------:R-:W-:Y:S01]  /*9700*/  FMUL R9, R38, R9 ;  /* 0x0000000926097220 */ /* 0x000fe20000400000 */
[----:B------:R-:W-:Y:S01]  /*9710*/  LOP3.LUT R60, R65, 0xffff0000, RZ, 0xc0, !PT ;  /* 0xffff0000413c7812 */ /* 0x000fe200078ec0ff */
[C---:B------:R-:W-:Y:S01]  /*9720*/  FFMA R7, R41.reuse, R44, R7 ;  /* 0x0000002c29077223 */ /* 0x040fe20000000007 */
[C---:B------:R-:W-:Y:S01]  /*9730*/  FFMA R8, R41.reuse, R45, R8 ;  /* 0x0000002d29087223 */ /* 0x040fe20000000008 */
[----:B------:R-:W-:Y:S01]  /*9740*/  SHF.L.U32 R61, R66, 0x10, RZ ;  /* 0x00000010423d7819 */ /* 0x000fe200000006ff */
[----:B------:R-:W-:Y:S01]  /*9750*/  FFMA R9, R41, R46, R9 ;  /* 0x0000002e29097223 */ /* 0x000fe20000000009 */
[C---:B------:R-:W-:Y:S01]  /*9760*/  FMUL R10, R38.reuse, R10 ;  /* 0x0000000a260a7220 */ /* 0x040fe20000400000 */
[----:B------:R-:W-:Y:S01]  /*9770*/  F2FP.BF16.F32.PACK_AB R101, R7, R6 ;  /* 0x000000060765723e */ /* 0x000fe200000010ff */
[C---:B------:R-:W-:Y:S01]  /*9780*/  FMUL R11, R38.reuse, R11 ;  /* 0x0000000b260b7220 */ /* 0x040fe20000400000 */
[----:B------:R-:W-:Y:S01]  /*9790*/  FMUL R0, R38, R12 ;  /* 0x0000000c26007220 */ /* 0x000fe20000400000 */
[----:B------:R-:W-:Y:S01]  /*97a0*/  F2FP.BF16.F32.PACK_AB R102, R9, R8 ;  /* 0x000000080966723e */ /* 0x000fe200000010ff */
[C---:B------:R-:W-:Y:S01]  /*97b0*/  FFMA R10, R41.reuse, R47, R10 ;  /* 0x0000002f290a7223 */ /* 0x040fe2000000000a */
[C---:B------:R-:W-:Y:S01]  /*97c0*/  FFMA R11, R41.reuse, R48, R11 ;  /* 0x00000030290b7223 */ /* 0x040fe2000000000b */
[----:B------:R-:W-:Y:S01]  /*97d0*/  LOP3.LUT R62, R66, 0xffff0000, RZ, 0xc0, !PT ;  /* 0xffff0000423e7812 */ /* 0x000fe200078ec0ff */
[----:B------:R-:W-:Y:S01]  /*97e0*/  FFMA R0, R41, R49, R0 ;  /* 0x0000003129007223 */ /* 0x000fe20000000000 */
[C---:B------:R-:W-:Y:S01]  /*97f0*/  FMUL R2, R38.reuse, R13 ;  /* 0x0000000d26027220 */ /* 0x040fe20000400000 */
[----:B------:R-:W-:Y:S01]  /*9800*/  SHF.L.U32 R63, R67, 0x10, RZ ;  /* 0x00000010433f7819 */ /* 0x000fe200000006ff */
[C---:B------:R-:W-:Y:S01]  /*9810*/  FMUL R3, R38.reuse, R14 ;  /* 0x0000000e26037220 */ /* 0x040fe20000400000 */
[----:B------:R-:W-:Y:S01]  /*9820*/  F2FP.BF16.F32.PACK_AB R103, R11, R10 ;  /* 0x0000000a0b67723e */ /* 0x000fe200000010ff */
[----:B------:R-:W-:Y:S01]  /*9830*/  FFMA R2, R41, R51, R2 ;  /* 0x0000003329027223 */ /* 0x000fe20000000002 */
[C---:B------:R-:W-:Y:S01]  /*9840*/  FMUL R15, R38.reuse, R15 ;  /* 0x0000000f260f7220 */ /* 0x040fe20000400000 */
[C---:B------:R-:W-:Y:S01]  /*9850*/  FMUL R12, R38.reuse, R16 ;  /* 0x00000010260c7220 */ /* 0x040fe20000400000 */
[----:B------:R-:W-:Y:S01]  /*9860*/  FMUL R13, R38, R17 ;  /* 0x00000011260d7220 */ /* 0x000fe20000400000 */
[----:B------:R1:W-:Y:S01]  /*9870*/  STS.128 [R93+0x6000], R100 ;  /* 0x006000645d007388 */ /* 0x0003e20000000c00 */
[----:B------:R-:W-:Y:S01]  /*9880*/  LOP3.LUT R64, R67, 0xffff0000, RZ, 0xc0, !PT ;  /* 0xffff000043407812 */ /* 0x000fe200078ec0ff */
[C---:B------:R-:W-:Y:S01]  /*9890*/  FFMA R3, R41.reuse, R50, R3 ;  /* 0x0000003229037223 */ /* 0x040fe20000000003 */
[----:B------:R-:W-:Y:S01]  /*98a0*/  SHF.L.U32 R65, R72, 0x10, RZ ;  /* 0x0000001048417819 */ /* 0x000fe200000006ff */
[C---:B------:R-:W-:Y:S01]  /*98b0*/  FFMA R15, R41.reuse, R52, R15 ;  /* 0x00000034290f7223 */ /* 0x040fe2000000000f */
[----:B------:R-:W-:Y:S01]  /*98c0*/  F2FP.BF16.F32.PACK_AB R104, R2, R0 ;  /* 0x000000000268723e */ /* 0x000fe200000010ff */
[C---:B------:R-:W-:Y:S01]  /*98d0*/  FFMA R12, R41.reuse, R53, R12 ;  /* 0x00000035290c7223 */ /* 0x040fe2000000000c */
[C---:B------:R-:W-:Y:S01]  /*98e0*/  FFMA R13, R41.reuse, R54, R13 ;  /* 0x00000036290d7223 */ /* 0x040fe2000000000d */
[C---:B------:R-:W-:Y:S01]  /*98f0*/  FMUL R14, R38.reuse, R18 ;  /* 0x00000012260e7220 */ /* 0x040fe20000400000 */
[C---:B------:R-:W-:Y:S01]  /*9900*/  FMUL R19, R38.reuse, R19 ;  /* 0x0000001326137220 */ /* 0x040fe20000400000 */
[C---:B------:R-:W-:Y:S01]  /*9910*/  FMUL R16, R38.reuse, R20 ;  /* 0x0000001426107220 */ /* 0x040fe20000400000 */
[C---:B------:R-:W-:Y:S01]  /*9920*/  FMUL R17, R38.reuse, R21 ;  /* 0x0000001526117220 */ /* 0x040fe20000400000 */
[C---:B------:R-:W-:Y:S01]  /*9930*/  FFMA R14, R41.reuse, R55, R14 ;  /* 0x00000037290e7223 */ /* 0x040fe2000000000e */
        /* <DEDUP_REMOVED lines=9> */
[----:B------:R-:W-:Y:S01]  /*99d0*/  FFMA R23, R41, R60, R23 ;  /* 0x0000003c29177223 */ /* 0x000fe20000000017 */
[C---:B------:R-:W-:Y:S01]  /*99e0*/  FMUL R27, R38.reuse, R27 ;  /* 0x0000001b261b7220 */ /* 0x040fe20000400000 */
[----:B------:R-:W-:Y:S01]  /*99f0*/  F2FP.BF16.F32.PACK_AB R105, R15, R3 ;  /* 0x000000030f69723e */ /* 0x000fe200000010ff */
[----:B------:R-:W-:Y:S01]  /*9a00*/  FFMA R20, R41, R61, R20 ;  /* 0x0000003d29147223 */ /* 0x000fe20000000014 */
[----:B------:R-:W-:Y:S01]  /*9a10*/  F2FP.BF16.F32.PACK_AB R106, R13, R12 ;  /* 0x0000000c0d6a723e */ /* 0x000fe200000010ff */
[----:B------:R-:W-:Y:S01]  /*9a20*/  FMUL R24, R38, R28 ;  /* 0x0000001c26187220 */ /* 0x000fe20000400000 */
[----:B------:R-:W-:Y:S01]  /*9a30*/  F2FP.BF16.F32.PACK_AB R107, R19, R14 ;  /* 0x0000000e136b723e */ /* 0x000fe200000010ff */
[----:B------:R-:W-:Y:S01]  /*9a40*/  FFMA R21, R41, R62, R21 ;  /* 0x0000003e29157223 */ /* 0x000fe20000000015 */
[----:B------:R-:W-:Y:S01]  /*9a50*/  LOP3.LUT R66, R72, 0xffff0000, RZ, 0xc0, !PT ;  /* 0xffff000048427812 */ /* 0x000fe200078ec0ff */
[C---:B------:R-:W-:Y:S01]  /*9a60*/  FMUL R25, R38.reuse, R29 ;  /* 0x0000001d26197220 */ /* 0x040fe20000400000 */
[----:B------:R-:W-:Y:S01]  /*9a70*/  SHF.L.U32 R67, R73, 0x10, RZ ;  /* 0x0000001049437819 */ /* 0x000fe200000006ff */
[----:B------:R1:W-:Y:S01]  /*9a80*/  STS.128 [R92+0x6010], R104 ;  /* 0x006010685c007388 */ /* 0x0003e20000000c00 */
[----:B------:R-:W-:Y:S01]  /*9a90*/  FFMA R22, R41, R63, R22 ;  /* 0x0000003f29167223 */ /* 0x000fe20000000016 */
[----:B------:R-:W-:Y:S01]  /*9aa0*/  LOP3.LUT R68, R73, 0xffff0000, RZ, 0xc0, !PT ;  /* 0xffff000049447812 */ /* 0x000fe200078ec0ff */
[----:B------:R-:W-:Y:S01]  /*9ab0*/  FMUL R26, R38, R30 ;  /* 0x0000001e261a7220 */ /* 0x000fe20000400000 */
[C---:B------:R-:W-:Y:S01]  /*9ac0*/  FFMA R27, R41.reuse, R64, R27 ;  /* 0x00000040291b7223 */ /* 0x040fe2000000001b */
[----:B------:R-:W-:Y:S01]  /*9ad0*/  SHF.L.U32 R69, R74, 0x10, RZ ;  /* 0x000000104a457819 */ /* 0x000fe200000006ff */
[----:B------:R-:W-:Y:S01]  /*9ae0*/  FMUL R31, R38, R31 ;  /* 0x0000001f261f7220 */ /* 0x000fe20000400000 */
[C---:B------:R-:W-:Y:S01]  /*9af0*/  FFMA R24, R41.reuse, R65, R24 ;  /* 0x0000004129187223 */ /* 0x040fe20000000018 */
[----:B------:R-:W-:Y:S01]  /*9b00*/  LOP3.LUT R70, R74, 0xffff0000, RZ, 0xc0, !PT ;  /* 0xffff00004a467812 */ /* 0x000fe200078ec0ff */
[C---:B------:R-:W-:Y:S01]  /*9b10*/  FMUL R28, R38.reuse, R32 ;  /* 0x00000020261c7220 */ /* 0x040fe20000400000 */
[----:B------:R-:W-:Y:S01]  /*9b20*/  FFMA R25, R41, R66, R25 ;  /* 0x0000004229197223 */ /* 0x000fe20000000019 */
[----:B------:R-:W-:Y:S01]  /*9b30*/  SHF.L.U32 R71, R75, 0x10, RZ ;  /* 0x000000104b477819 */ /* 0x000fe200000006ff */
[C---:B------:R-:W-:Y:S01]  /*9b40*/  FMUL R29, R38.reuse, R33 ;  /* 0x00000021261d7220 */ /* 0x040fe20000400000 */
[----:B------:R-:W-:Y:S01]  /*9b50*/  FFMA R26, R41, R67, R26 ;  /* 0x00000043291a7223 */ /* 0x000fe2000000001a */
[----:B------:R-:W-:Y:S01]  /*9b60*/  LOP3.LUT R72, R75, 0xffff0000, RZ, 0xc0, !PT ;  /* 0xffff00004b487812 */ /* 0x000fe200078ec0ff */
        /* <DEDUP_REMOVED lines=8> */
[----:B------:R-:W-:Y:S01]  /*9bf0*/  FFMA R30, R41, R71, R30 ;  /* 0x00000047291e7223 */ /* 0x000fe2000000001e */
[----:B------:R-:W-:Y:S01]  /*9c00*/  F2FP.BF16.F32.PACK_AB R111, R27, R22 ;  /* 0x000000161b6f723e */ /* 0x000fe200000010ff */
[----:B------:R-:W-:Y:S01]  /*9c10*/  FFMA R35, R41, R72, R35 ;  /* 0x0000004829237223 */ /* 0x000fe20000000023 */
[----:B------:R-:W-:Y:S02]  /*9c20*/  F2FP.BF16.F32.PACK_AB R112, R25, R24 ;  /* 0x000000181970723e */ /* 0x000fe400000010ff */
[----:B------:R-:W-:Y:S01]  /*9c30*/  F2FP.BF16.F32.PACK_AB R113, R31, R26 ;  /* 0x0000001a1f71723e */ /* 0x000fe200000010ff */
[----:B------:R1:W-:Y:S01]  /*9c40*/  STS.128 [R91+0x6020], R108 ;  /* 0x0060206c5b007388 */ /* 0x0003e20000000c00 */
        /* <DEDUP_REMOVED lines=21> */
.L_x_146:
[----:B------:R-:W-:Y:S05]  /*9da0*/  BSYNC.RECONVERGENT B0 ;  /* 0x0000000000007941 */ /* 0x000fea0003800200 */
.L_x_145:
[----:B------:R-:W-:Y:S01]  /*9db0*/  BAR.SYNC.DEFER_BLOCKING 0x1, 0x80 ;  /* 0x0042000000007b1d */ /* 0x000fe20000010000 */
[----:B------:R-:W-:Y:S01]  /*9dc0*/  UISETP.NE.AND UP0, UPT, UR47, -0x4, UPT ;  /* 0xfffffffc2f00788c */ /* 0x000fe2000bf05270 */
[----:B------:R-:W-:Y:S08]  /*9dd0*/  IADD3 R0, PT, PT, R36, 0x1, RZ ;  /* 0x0000000124007810 */ /* 0x000ff00007ffe0ff */
[----:B------:R-:W-:Y:S05]  /*9de0*/  BRA.U !UP0, `(.L_x_147) ;  /* 0x0000000108287547 */ /* 0x000fea000b800000 */
[----:B------:R-:W-:Y:S01]  /*9df0*/  ISETP.NE.AND P0, PT, R98, RZ, PT ;  /* 0x000000ff6200720c */ /* 0x000fe20003f05270 */
[----:B------:R-:W-:Y:S01]  /*9e00*/  IMAD.U32 R3, RZ, RZ, UR46 ;  /* 0x0000002eff037e24 */ /* 0x000fe2000f8e00ff */
[----:B------:R-:W-:Y:S01]  /*9e10*/  UIADD3 UR4, UPT, UPT, UR46, 0x1, URZ ;  /* 0x000000012e047890 */ /* 0x000fe2000fffe0ff */
[----:B------:R-:W-:Y:S03]  /*9e20*/  IMAD.U32 R2, RZ, RZ, UR52 ;  /* 0x00000034ff027e24 */ /* 0x000fe6000f8e00ff */
[----:B------:R-:W-:Y:S04]  /*9e30*/  UISETP.NE.AND UP0, UPT, UR4, 0x4, UPT ;  /* 0x000000040400788c */ /* 0x000fe8000bf05270 */
[----:B------:R-:W-:Y:S03]  /*9e40*/  USEL UR46, UR4, URZ, UP0 ;  /* 0x000000ff042e7287 */ /* 0x000fe60008000000 */
[----:B------:R-:W-:Y:S05]  /*9e50*/  @P0 LEA R3, R3, UR44, 0x3 ;  /* 0x0000002c03030c11 */ /* 0x000fea000f8e18ff */
[----:B------:R-:W-:Y:S05]  /*9e60*/  @P0 VIADD R3, R3, 0x80 ;  /* 0x0000008003030836 */ /* 0x000fea0000000000 */
[----:B------:R-:W-:Y:S04]  /*9e70*/  @P0 PRMT R2, R2, 0x654, R3 ;  /* 0x0000065402020816 */ /* 0x000fe80000000003 */
[----:B------:R3:W-:Y:S03]  /*9e80*/  @P0 SYNCS.ARRIVE.TRANS64.RED.A1T0 RZ, [R2+URZ], RZ ;  /* 0x000000ff02ff09a7 */ /* 0x0007e600081004ff */
.L_x_147:
[----:B------:R-:W-:Y:S01]  /*9e90*/  R2UR UR4, R82 ;  /* 0x00000000520472ca */ /* 0x000fe200000e0000 */
[----:B------:R-:W-:Y:S01]  /*9ea0*/  UISETP.NE.AND UP0, UPT, UR62, URZ, UPT ;  /* 0x000000ff3e00728c */ /* 0x000fe2000bf05270 */
[----:B------:R-:W-:Y:S01]  /*9eb0*/  ISETP.NE.AND P0, PT, R86, 0x2, PT ;  /* 0x000000025600780c */ /* 0x000fe20003f05270 */
[----:B------:R-:W-:Y:S01]  /*9ec0*/  UIADD3 UR28, UPT, UPT, UR38, UR63, URZ ;  /* 0x0000003f261c7290 */ /* 0x000fe2000fffe0ff */
[----:B------:R-:W-:Y:S01]  /*9ed0*/  ISETP.NE.AND P1, PT, R0, 0x2, PT ;  /* 0x000000020000780c */ /* 0x000fe20003f25270 */
[----:B------:R-:W-:Y:S01]  /*9ee0*/  UIADD3 UR47, UPT, UPT, UR47, 0x4, URZ ;  /* 0x000000042f2f7890 */ /* 0x000fe2000fffe0ff */
[----:B------:R-:W-:Y:S01]  /*9ef0*/  SEL R3, RZ, 0x1, P0 ;  /* 0x00000001ff037807 */ /* 0x000fe20000000000 */
[----:B------:R-:W-:Y:S01]  /*9f00*/  UMOV UR36, UR61 ;  /* 0x0000003d00247c82 */ /* 0x000fe20008000000 */
[----:B---3--:R-:W-:Y:S02]  /*9f10*/  SEL R2, RZ, 0x1, P1 ;  /* 0x00000001ff027807 */ /* 0x008fe40000800000 */
[----:B------:R-:W-:Y:S02]  /*9f20*/  LOP3.LUT R88, R88, R3, RZ, 0x3c, !PT ;  /* 0x0000000358587212 */ /* 0x000fe400078e3cff */
[----:B------:R-:W-:Y:S01]  /*9f30*/  LOP3.LUT R89, R89, R2, RZ, 0x3c, !PT ;  /* 0x0000000259597212 */ /* 0x000fe200078e3cff */
[----:B------:R-:W-:Y:S01]  /*9f40*/  UIADD3 UR12, UPT, UPT, UR37, UR4, URZ ;  /* 0x00000004250c7290 */ /* 0x000fe2000fffe0ff */
[----:B------:R-:W-:Y:S02]  /*9f50*/  SEL R86, R86, RZ, P0 ;  /* 0x000000ff56567207 */ /* 0x000fe40000000000 */
[----:B------:R-:W-:Y:S01]  /*9f60*/  SEL R36, R0, RZ, P1 ;  /* 0x000000ff00247207 */ /* 0x000fe20000800000 */
[----:B------:R-:W-:Y:S08]  /*9f70*/  BRA.U UP0, `(.L_x_148) ;  /* 0xffffffbd00e07547 */ /* 0x000ff0000b83ffff */
[----:B------:R-:W-:-:S13]  /*9f80*/  R2UR UR4, R83 ;  /* 0x00000000530472ca */ /* 0x000fda00000e0000 */
[----:B------:R-:W-:-:S09]  /*9f90*/  UISETP.NE.AND UP0, UPT, UR4, URZ, UPT ;  /* 0x000000ff0400728c */ /* 0x000fd2000bf05270 */
[----:B------:R-:W-:Y:S05]  /*9fa0*/  BRA.U !UP0, `(.L_x_149) ;  /* 0x0000000108487547 */ /* 0x000fea000b800000 */
[----:B------:R-:W3:Y:S02]  /*9fb0*/  LDCU.64 UR4, c[0x0][0xc90] ;  /* 0x00019200ff0477ac */ /* 0x000ee40008000a00 */
[----:B---3--:R-:W-:-:S04]  /*9fc0*/  UISETP.NE.U32.AND UP0, UPT, UR4, URZ, UPT ;  /* 0x000000ff0400728c */ /* 0x008fc8000bf05070 */
[----:B------:R-:W-:-:S09]  /*9fd0*/  UISETP.NE.AND.EX UP0, UPT, UR5, URZ, UPT, UP0 ;  /* 0x000000ff0500728c */ /* 0x000fd2000bf05300 */
[----:B------:R-:W-:Y:S05]  /*9fe0*/  BRA.U UP0, `(.L_x_150) ;  /* 0x00000001000c7547 */ /* 0x000fea000b800000 */
[----:B------:R-:W-:-:S13]  /*9ff0*/  FSETP.NEU.AND P0, PT, R41, RZ, PT ;  /* 0x000000ff2900720b */ /* 0x000fda0003f0d000 */
[----:B------:R-:W-:Y:S05]  /*a000*/  @!P0 EXIT ;  /* 0x000000000000894d */ /* 0x000fea0003800000 */
[----:B------:R-:W-:Y:S05]  /*a010*/  BRA `(.L_x_149) ;  /* 0x00000000002c7947 */ /* 0x000fea0003800000 */
.L_x_150:
[----:B------:R-:W-:Y:S01]  /*a020*/  ISETP.NE.AND P0, PT, R85, RZ, PT ;  /* 0x000000ff5500720c */ /* 0x000fe20003f05270 */
[----:B------:R-:W-:-:S12]  /*a030*/  BSSY.RECONVERGENT B0, `(.L_x_149) ;  /* 0x0000009000007945 */ /* 0x000fd80003800200 */
[----:B------:R-:W-:Y:S05]  /*a040*/  @P0 BRA `(.L_x_151) ;  /* 0x0000000000140947 */ /* 0x000fea0003800000 */
[----:B------:R-:W3:Y:S02]  /*a050*/  LDCU.64 UR4, c[0x0][0xc88] ;  /* 0x00019100ff0477ac */ /* 0x000ee40008000a00 */
[----:B---3--:R-:W-:-:S04]  /*a060*/  ISETP.NE.U32.AND P0, PT, RZ, UR4, PT ;  /* 0x00000004ff007c0c */ /* 0x008fc8000bf05070 */
[----:B------:R-:W-:-:S13]  /*a070*/  ISETP.NE.AND.EX P0, PT, RZ, UR5, PT, P0 ;  /* 0x00000005ff007c0c */ /* 0x000fda000bf05300 */
[----:B------:R-:W-:Y:S05]  /*a080*/  @!P0 EXIT ;  /* 0x000000000000894d */ /* 0x000fea0003800000 */
[----:B------:R-:W-:Y:S05]  /*a090*/  BRA `(.L_x_152) ;  /* 0x0000000000087947 */ /* 0x000fea0003800000 */
.L_x_151:
[----:B------:R-:W-:-:S13]  /*a0a0*/  FSETP.NEU.AND P0, PT, R41, RZ, PT ;  /* 0x000000ff2900720b */ /* 0x000fda0003f0d000 */
[----:B------:R-:W-:Y:S05]  /*a0b0*/  @!P0 EXIT ;  /* 0x000000000000894d */ /* 0x000fea0003800000 */
.L_x_152:
[----:B------:R-:W-:Y:S05]  /*a0c0*/  BSYNC.RECONVERGENT B0 ;  /* 0x0000000000007941 */ /* 0x000fea0003800200 */
.L_x_149:
[----:B------:R-:W-:Y:S01]  /*a0d0*/  ULEA UR4, UR46, UR44, 0x3 ;  /* 0x0000002c2e047291 */ /* 0x000fe2000f8e18ff */
[----:B------:R-:W-:-:S04]  /*a0e0*/  DEPBAR.LE SB0, 0x0 ;  /* 0x000080000000791a */ /* 0x000fc80000000000 */
[----:B------:R-:W-:-:S04]  /*a0f0*/  UIADD3 UR4, UPT, UPT, UR4, 0x80, URZ ;  /* 0x0000008004047890 */ /* 0x000fc8000fffe0ff */
[----:B------:R-:W-:-:S09]  /*a100*/  UPRMT UR4, UR52, 0x654, UR4 ;  /* 0x0000065434047896 */ /* 0x000fd20008000004 */
[----:B------:R-:W-:Y:S01]  /*a110*/  SYNCS.ARRIVE.TRANS64.RED.A1T0 RZ, [UR4], RZ ;  /* 0x000000ffffff79a7 */ /* 0x000fe20008100404 */
[----:B------:R-:W-:Y:S05]  /*a120*/  EXIT ;  /* 0x000000000000794d */ /* 0x000fea0003800000 */
.L_x_24:
[----:B--2---:R2:W3:Y:S02]  /*a130*/  SYNCS.PHASECHK.TRANS64.TRYWAIT P0, [R3+URZ+0x100], R2 ;  /* 0x00010002030075a7 */ /* 0x0044e400080011ff */
[----:B---3--:R-:W-:Y:S05]  /*a140*/  @!P0 NANOSLEEP.SYNCS 0x989680 ;  /* 0x009896800000895d */ /* 0x008fea0003900000 */
[----:B------:R-:W3:Y:S02]  /*a150*/  @!P0 SYNCS.PHASECHK.TRANS64 P0, [R3+URZ+0x100], R2 ;  /* 0x00010002030085a7 */ /* 0x000ee400080010ff */
[----:B---3--:R-:W-:Y:S05]  /*a160*/  @!P0 BRA `(.L_x_24) ;  /* 0xfffffffc00f08947 */ /* 0x008fea000383ffff */
[----:B------:R-:W-:Y:S05]  /*a170*/  BRA `(.L_x_153) ;  /* 0xffffff7800007947 */ /* 0x000fea000383ffff */
.L_x_27:
[----:B-1----:R-:W-:-:S07]  /*a180*/  MOV R0, UR6 ;  /* 0x0000000600007c02 */ /* 0x002fce0008000f00 */
.L_x_154:
[----:B-1----:R1:W2:Y:S02]  /*a190*/  SYNCS.PHASECHK.TRANS64.TRYWAIT P0, [R0+URZ+0x30], R3 ;  /* 0x00003003000075a7 */ /* 0x0022a400080011ff */
[----:B--2---:R-:W-:Y:S05]  /*a1a0*/  @!P0 NANOSLEEP.SYNCS 0x989680 ;  /* 0x009896800000895d */ /* 0x004fea0003900000 */
[----:B------:R-:W2:Y:S02]  /*a1b0*/  @!P0 SYNCS.PHASECHK.TRANS64 P0, [R0+URZ+0x30], R3 ;  /* 0x00003003000085a7 */ /* 0x000ea400080010ff */
[----:B--2---:R-:W-:Y:S05]  /*a1c0*/  @!P0 BRA `(.L_x_154) ;  /* 0xfffffffc00f08947 */ /* 0x004fea000383ffff */
[----:B------:R-:W-:Y:S05]  /*a1d0*/  BRA `(.L_x_26) ;  /* 0xffffff78006c7947 */ /* 0x000fea000383ffff */
.L_x_36:
[----:B-1----:R-:W-:-:S07]  /*a1e0*/  MOV R0, UR7 ;  /* 0x0000000700007c02 */ /* 0x002fce0008000f00 */
.L_x_155:
[----:B-1----:R1:W2:Y:S02]  /*a1f0*/  SYNCS.PHASECHK.TRANS64.TRYWAIT P0, [R0+URZ+0x30], R3 ;  /* 0x00003003000075a7 */ /* 0x0022a400080011ff */
[----:B--2---:R-:W-:Y:S05]  /*a200*/  @!P0 NANOSLEEP.SYNCS 0x989680 ;  /* 0x009896800000895d */ /* 0x004fea0003900000 */
[----:B------:R-:W2:Y:S02]  /*a210*/  @!P0 SYNCS.PHASECHK.TRANS64 P0, [R0+URZ+0x30], R3 ;  /* 0x00003003000085a7 */ /* 0x000ea400080010ff */
[----:B--2---:R-:W-:Y:S05]  /*a220*/  @!P0 BRA `(.L_x_155) ;  /* 0xfffffffc00f08947 */ /* 0x004fea000383ffff */
[----:B------:R-:W-:Y:S05]  /*a230*/  BRA `(.L_x_35) ;  /* 0xffffff7c00887947 */ /* 0x000fea000383ffff */
.L_x_43:
[----:B-1----:R1:W4:Y:S02]  /*a240*/  SYNCS.PHASECHK.TRANS64.TRYWAIT P0, [R3+URZ+0xb0], R0 ;  /* 0x0000b000030075a7 */ /* 0x00232400080011ff */
[----:B----4-:R-:W-:Y:S05]  /*a250*/  @!P0 NANOSLEEP.SYNCS 0x989680 ;  /* 0x009896800000895d */ /* 0x010fea0003900000 */
[----:B------:R-:W4:Y:S02]  /*a260*/  @!P0 SYNCS.PHASECHK.TRANS64 P0, [R3+URZ+0xb0], R0 ;  /* 0x0000b000030085a7 */ /* 0x000f2400080010ff */
[----:B----4-:R-:W-:Y:S05]  /*a270*/  @!P0 BRA `(.L_x_43) ;  /* 0xfffffffc00f08947 */ /* 0x010fea000383ffff */
[----:B------:R-:W-:Y:S05]  /*a280*/  BRA `(.L_x_156) ;  /* 0xffffff8000847947 */ /* 0x000fea000383ffff */
.L_x_47:
[----:B-1----:R-:W-:-:S07]  /*a290*/  MOV R0, UR4 ;  /* 0x0000000400007c02 */ /* 0x002fce0008000f00 */
.L_x_157:
[----:B-1----:R1:W2:Y:S02]  /*a2a0*/  SYNCS.PHASECHK.TRANS64.TRYWAIT P0, [R0+URZ], R3 ;  /* 0x00000003000075a7 */ /* 0x0022a400080011ff */
[----:B--2---:R-:W-:Y:S05]  /*a2b0*/  @!P0 NANOSLEEP.SYNCS 0x989680 ;  /* 0x009896800000895d */ /* 0x004fea0003900000 */
[----:B------:R-:W2:Y:S02]  /*a2c0*/  @!P0 SYNCS.PHASECHK.TRANS64 P0, [R0+URZ], R3 ;  /* 0x00000003000085a7 */ /* 0x000ea400080010ff */
[----:B--2---:R-:W-:Y:S05]  /*a2d0*/  @!P0 BRA `(.L_x_157) ;  /* 0xfffffffc00f08947 */ /* 0x004fea000383ffff */
[----:B------:R-:W-:Y:S05]  /*a2e0*/  BRA `(.L_x_158) ;  /* 0xffffff88002c7947 */ /* 0x000fea000383ffff */
.L_x_48:
[----:B------:R-:W-:-:S07]  /*a2f0*/  MOV R0, UR5 ;  /* 0x0000000500007c02 */ /* 0x000fce0008000f00 */
.L_x_159:
[----:B-1----:R1:W2:Y:S02]  /*a300*/  SYNCS.PHASECHK.TRANS64.TRYWAIT P0, [R0+URZ], R3 ;  /* 0x00000003000075a7 */ /* 0x0022a400080011ff */
[----:B--2---:R-:W-:Y:S05]  /*a310*/  @!P0 NANOSLEEP.SYNCS 0x989680 ;  /* 0x009896800000895d */ /* 0x004fea0003900000 */
[----:B------:R-:W2:Y:S02]  /*a320*/  @!P0 SYNCS.PHASECHK.TRANS64 P0, [R0+URZ], R3 ;  /* 0x00000003000085a7 */ /* 0x000ea400080010ff */
[----:B--2---:R-:W-:Y:S05]  /*a330*/  @!P0 BRA `(.L_x_159) ;  /* 0xfffffffc00f08947 */ /* 0x004fea000383ffff */
[----:B------:R-:W-:Y:S05]  /*a340*/  BRA `(.L_x_160) ;  /* 0xffffff8800387947 */ /* 0x000fea000383ffff */
.L_x_49:
[----:B------:R-:W-:-:S07]  /*a350*/  MOV R0, UR5 ;  /* 0x0000000500007c02 */ /* 0x000fce0008000f00 */
.L_x_161:
[----:B-1----:R1:W2:Y:S02]  /*a360*/  SYNCS.PHASECHK.TRANS64.TRYWAIT P0, [R0+URZ], R3 ;  /* 0x00000003000075a7 */ /* 0x0022a400080011ff */
[----:B--2---:R-:W-:Y:S05]  /*a370*/  @!P0 NANOSLEEP.SYNCS 0x989680 ;  /* 0x009896800000895d */ /* 0x004fea0003900000 */
[----:B------:R-:W2:Y:S02]  /*a380*/  @!P0 SYNCS.PHASECHK.TRANS64 P0, [R0+URZ], R3 ;  /* 0x00000003000085a7 */ /* 0x000ea400080010ff */
[----:B--2---:R-:W-:Y:S05]  /*a390*/  @!P0 BRA `(.L_x_161) ;  /* 0xfffffffc00f08947 */ /* 0x004fea000383ffff */
[----:B------:R-:W-:Y:S05]  /*a3a0*/  BRA `(.L_x_162) ;  /* 0xffffff8800447947 */ /* 0x000fea000383ffff */
.L_x_50:
[----:B------:R-:W-:-:S07]  /*a3b0*/  MOV R0, UR5 ;  /* 0x0000000500007c02 */ /* 0x000fce0008000f00 */
.L_x_163:
[----:B-1----:R1:W2:Y:S02]  /*a3c0*/  SYNCS.PHASECHK.TRANS64.TRYWAIT P0, [R0+URZ], R3 ;  /* 0x00000003000075a7 */ /* 0x0022a400080011ff */
[----:B--2---:R-:W-:Y:S05]  /*a3d0*/  @!P0 NANOSLEEP.SYNCS 0x989680 ;  /* 0x009896800000895d */ /* 0x004fea0003900000 */
[----:B------:R-:W2:Y:S02]  /*a3e0*/  @!P0 SYNCS.PHASECHK.TRANS64 P0, [R0+URZ], R3 ;  /* 0x00000003000085a7 */ /* 0x000ea400080010ff */
[----:B--2---:R-:W-:Y:S05]  /*a3f0*/  @!P0 BRA `(.L_x_163) ;  /* 0xfffffffc00f08947 */ /* 0x004fea000383ffff */
[----:B------:R-:W-:Y:S05]  /*a400*/  BRA `(.L_x_164) ;  /* 0xffffff8800507947 */ /* 0x000fea000383ffff */
.L_x_51:
[----:B------:R-:W-:-:S07]  /*a410*/  MOV R0, UR5 ;  /* 0x0000000500007c02 */ /* 0x000fce0008000f00 */
.L_x_165:
[----:B-1----:R1:W2:Y:S02]  /*a420*/  SYNCS.PHASECHK.TRANS64.TRYWAIT P0, [R0+URZ], R3 ;  /* 0x00000003000075a7 */ /* 0x0022a400080011ff */
[----:B--2---:R-:W-:Y:S05]  /*a430*/  @!P0 NANOSLEEP.SYNCS 0x989680 ;  /* 0x009896800000895d */ /* 0x004fea0003900000 */
[----:B------:R-:W2:Y:S02]  /*a440*/  @!P0 SYNCS.PHASECHK.TRANS64 P0, [R0+URZ], R3 ;  /* 0x00000003000085a7 */ /* 0x000ea400080010ff */
[----:B--2---:R-:W-:Y:S05]  /*a450*/  @!P0 BRA `(.L_x_165) ;  /* 0xfffffffc00f08947 */ /* 0x004fea000383ffff */
[----:B------:R-:W-:Y:S05]  /*a460*/  BRA `(.L_x_166) ;  /* 0xffffff88005c7947 */ /* 0x000fea000383ffff */
.L_x_54:
[----:B-1----:R1:W2:Y:S02]  /*a470*/  SYNCS.PHASECHK.TRANS64.TRYWAIT P0, [R2+URZ+0xf0], R5 ;  /* 0x0000f005020075a7 */ /* 0x0022a400080011ff */
[----:B--2---:R-:W-:Y:S05]  /*a480*/  @!P0 NANOSLEEP.SYNCS 0x989680 ;  /* 0x009896800000895d */ /* 0x004fea0003900000 */
[----:B------:R-:W2:Y:S02]  /*a490*/  @!P0 SYNCS.PHASECHK.TRANS64 P0, [R2+URZ+0xf0], R5 ;  /* 0x0000f005020085a7 */ /* 0x000ea400080010ff */
[----:B--2---:R-:W-:Y:S05]  /*a4a0*/  @!P0 BRA `(.L_x_54) ;  /* 0xfffffffc00f08947 */ /* 0x004fea000383ffff */
[----:B------:R-:W-:Y:S05]  /*a4b0*/  BRA `(.L_x_167) ;  /* 0xffffff8800b87947 */ /* 0x000fea000383ffff */
.L_x_55:
[----:B------:R-:W-:-:S07]  /*a4c0*/  MOV R2, UR4 ;  /* 0x0000000400027c02 */ /* 0x000fce0008000f00 */
.L_x_168:
[----:B-1----:R1:W2:Y:S02]  /*a4d0*/  SYNCS.PHASECHK.TRANS64.TRYWAIT P0, [R2+URZ+0xc0], R5 ;  /* 0x0000c005020075a7 */ /* 0x0022a400080011ff */
[----:B--2---:R-:W-:Y:S05]  /*a4e0*/  @!P0 NANOSLEEP.SYNCS 0x989680 ;  /* 0x009896800000895d */ /* 0x004fea0003900000 */
[----:B------:R-:W2:Y:S02]  /*a4f0*/  @!P0 SYNCS.PHASECHK.TRANS64 P0, [R2+URZ+0xc0], R5 ;  /* 0x0000c005020085a7 */ /* 0x000ea400080010ff */
[----:B--2---:R-:W-:Y:S05]  /*a500*/  @!P0 BRA `(.L_x_168) ;  /* 0xfffffffc00f08947 */ /* 0x004fea000383ffff */
[----:B------:R-:W-:Y:S05]  /*a510*/  BRA `(.L_x_169) ;  /* 0xffffff8800c87947 */ /* 0x000fea000383ffff */
.L_x_56:
[----:B-1----:R1:W2:Y:S02]  /*a520*/  SYNCS.PHASECHK.TRANS64.TRYWAIT P1, [R2+URZ+0xb0], R5 ;  /* 0x0000b005020075a7 */ /* 0x0022a400080211ff */
[----:B--2---:R-:W-:Y:S05]  /*a530*/  @!P1 NANOSLEEP.SYNCS 0x989680 ;  /* 0x009896800000995d */ /* 0x004fea0003900000 */
[----:B------:R-:W2:Y:S02]  /*a540*/  @!P1 SYNCS.PHASECHK.TRANS64 P1, [R2+URZ+0xb0], R5 ;  /* 0x0000b005020095a7 */ /* 0x000ea400080210ff */
[----:B--2---:R-:W-:Y:S05]  /*a550*/  @!P1 BRA `(.L_x_56) ;  /* 0xfffffffc00f09947 */ /* 0x004fea000383ffff */
[----:B------:R-:W-:Y:S05]  /*a560*/  BRA `(.L_x_170) ;  /* 0xffffff8800f87947 */ /* 0x000fea000383ffff */
.L_x_59:
[----:B------:R-:W-:-:S07]  /*a570*/  MOV R0, UR4 ;  /* 0x0000000400007c02 */ /* 0x000fce0008000f00 */
.L_x_171:
[----:B-1----:R1:W2:Y:S02]  /*a580*/  SYNCS.PHASECHK.TRANS64.TRYWAIT P0, [R0+URZ+0xc0], R3 ;  /* 0x0000c003000075a7 */ /* 0x0022a400080011ff */
[----:B--2---:R-:W-:Y:S05]  /*a590*/  @!P0 NANOSLEEP.SYNCS 0x989680 ;  /* 0x009896800000895d */ /* 0x004fea0003900000 */
[----:B------:R-:W2:Y:S02]  /*a5a0*/  @!P0 SYNCS.PHASECHK.TRANS64 P0, [R0+URZ+0xc0], R3 ;  /* 0x0000c003000085a7 */ /* 0x000ea400080010ff */
[----:B--2---:R-:W-:Y:S05]  /*a5b0*/  @!P0 BRA `(.L_x_171) ;  /* 0xfffffffc00f08947 */ /* 0x004fea000383ffff */
[----:B------:R-:W-:Y:S05]  /*a5c0*/  BRA `(.L_x_58) ;  /* 0xffffff8c004c7947 */ /* 0x000fea000383ffff */
.L_x_68:
[----:B-1----:R-:W-:-:S04]  /*a5d0*/  MOV R0, UR5 ;  /* 0x0000000500007c02 */ /* 0x002fc80008000f00 */
[----:B------:R1:W2:Y:S03]  /*a5e0*/  SYNCS.PHASECHK.TRANS64.TRYWAIT P0, [R0+URZ+0x8], R7 ;  /* 0x00000807000075a7 */ /* 0x0002a600080011ff */
[----:B--2---:R-:W-:Y:S05]  /*a5f0*/  @!P0 NANOSLEEP.SYNCS 0x989680 ;  /* 0x009896800000895d */ /* 0x004fea0003900000 */
[----:B------:R-:W2:Y:S02]  /*a600*/  @!P0 SYNCS.PHASECHK.TRANS64 P0, [R0+URZ+0x8], R7 ;  /* 0x00000807000085a7 */ /* 0x000ea400080010ff */
[----:B--2---:R-:W-:Y:S05]  /*a610*/  @!P0 BRA `(.L_x_68) ;  /* 0xfffffffc00ec8947 */ /* 0x004fea000383ffff */
[----:B------:R-:W-:Y:S05]  /*a620*/  BRA `(.L_x_67) ;  /* 0xffffff9000007947 */ /* 0x000fea000383ffff */
.L_x_70:
[----:B------:R-:W-:Y:S01]  /*a630*/  BSSY B0, `(.L_x_172) ;  /* 0x0000006000007945 */ /* 0x000fe20003800000 */
[----:B------:R-:W-:-:S07]  /*a640*/  MOV R15, 0xffffffff ;  /* 0xffffffff000f7802 */ /* 0x000fce0000000f00 */
[----:B-1---5:R-:W-:Y:S05]  /*a650*/  WARPSYNC.COLLECTIVE R15, `(.L_x_173) ;  /* 0x000000000f0c7348 */ /* 0x022fea0003c00000 */
[----:B------:R-:W-:Y:S02]  /*a660*/  ELECT P6, UR79, PT ;  /* 0x00000000004f782f */ /* 0x000fe400038c0000 */
[----:B------:R-:W-:Y:S01]  /*a670*/  MOV R14, UR79 ;  /* 0x0000004f000e7c02 */ /* 0x000fe20008000f00 */
[----:B-1---5:R-:W-:Y:S10]  /*a680*/  ENDCOLLECTIVE ;  /* 0x000000000000791b */ /* 0x022ff40003800000 */
.L_x_173:
[----:B------:R-:W-:Y:S05]  /*a690*/  BSYNC B0 ;  /* 0x0000000000007941 */ /* 0x000fea0003800000 */
.L_x_172:
[----:B------:R-:W-:Y:S01]  /*a6a0*/  PLOP3.LUT P0, PT, P6, PT, PT, 0x80, 0x8 ;  /* 0x000000000008781c */ /* 0x000fe2000370f070 */
[----:B------:R-:W-:-:S12]  /*a6b0*/  BRA `(.L_x_174) ;  /* 0xffffff90002c7947 */ /* 0x000fd8000383ffff */
.L_x_72:
[----:B-1----:R-:W-:-:S04]  /*a6c0*/  MOV R0, UR5 ;  /* 0x0000000500007c02 */ /* 0x002fc80008000f00 */
[----:B------:R1:W2:Y:S03]  /*a6d0*/  SYNCS.PHASECHK.TRANS64.TRYWAIT P0, [R0+URZ+0x8], R5 ;  /* 0x00000805000075a7 */ /* 0x0002a600080011ff */
[----:B--2---:R-:W-:Y:S05]  /*a6e0*/  @!P0 NANOSLEEP.SYNCS 0x989680 ;  /* 0x009896800000895d */ /* 0x004fea0003900000 */
[----:B------:R-:W2:Y:S02]  /*a6f0*/  @!P0 SYNCS.PHASECHK.TRANS64 P0, [R0+URZ+0x8], R5 ;  /* 0x00000805000085a7 */ /* 0x000ea400080010ff */
[----:B--2---:R-:W-:Y:S05]  /*a700*/  @!P0 BRA `(.L_x_72) ;  /* 0xfffffffc00ec8947 */ /* 0x004fea000383ffff */
[----:B------:R-:W-:Y:S05]  /*a710*/  BRA `(.L_x_71) ;  /* 0xffffff9000307947 */ /* 0x000fea000383ffff */
.L_x_73:
[----:B-1----:R1:W2:Y:S02]  /*a720*/  SYNCS.PHASECHK.TRANS64.TRYWAIT P0, [R0+URZ+0xb0], R5 ;  /* 0x0000b005000075a7 */ /* 0x0022a400080011ff */
[----:B--2---:R-:W-:Y:S05]  /*a730*/  @!P0 NANOSLEEP.SYNCS 0x989680 ;  /* 0x009896800000895d */ /* 0x004fea0003900000 */
[----:B------:R-:W2:Y:S02]  /*a740*/  @!P0 SYNCS.PHASECHK.TRANS64 P0, [R0+URZ+0xb0], R5 ;  /* 0x0000b005000085a7 */ /* 0x000ea400080010ff */
[----:B--2---:R-:W-:Y:S05]  /*a750*/  @!P0 BRA `(.L_x_73) ;  /* 0xfffffffc00f08947 */ /* 0x004fea000383ffff */
[----:B------:R-:W-:Y:S05]  /*a760*/  BRA `(.L_x_175) ;  /* 0xffffff9400bc7947 */ /* 0x000fea000383ffff */
.L_x_75:
[----:B------:R-:W-:-:S07]  /*a770*/  MOV R0, UR66 ;  /* 0x0000004200007c02 */ /* 0x000fce0008000f00 */
.L_x_176:
[----:B-1----:R1:W2:Y:S02]  /*a780*/  SYNCS.PHASECHK.TRANS64.TRYWAIT P0, [R0+URZ+0xe0], R5 ;  /* 0x0000e005000075a7 */ /* 0x0022a400080011ff */
[----:B--2---:R-:W-:Y:S05]  /*a790*/  @!P0 NANOSLEEP.SYNCS 0x989680 ;  /* 0x009896800000895d */ /* 0x004fea0003900000 */
[----:B------:R-:W2:Y:S02]  /*a7a0*/  @!P0 SYNCS.PHASECHK.TRANS64 P0, [R0+URZ+0xe0], R5 ;  /* 0x0000e005000085a7 */ /* 0x000ea400080010ff */
[----:B--2---:R-:W-:Y:S05]  /*a7b0*/  @!P0 BRA `(.L_x_176) ;  /* 0xfffffffc00f08947 */ /* 0x004fea000383ffff */
[----:B------:R-:W-:Y:S05]  /*a7c0*/  BRA `(.L_x_177) ;  /* 0xffffff9800087947 */ /* 0x000fea000383ffff */
.L_x_78:
[----:B------:R-:W-:Y:S07]  /*a7d0*/  MOV R0, UR7 ;  /* 0x0000000700007c02 */ /* 0x000fee0008000f00 */
.L_x_178:
[----:B-1----:R1:W2:Y:S02]  /*a7e0*/  SYNCS.PHASECHK.TRANS64.TRYWAIT P0, [R0+URZ], R5 ;  /* 0x00000005000075a7 */ /* 0x0022a400080011ff */
[----:B--2---:R-:W-:Y:S05]  /*a7f0*/  @!P0 NANOSLEEP.SYNCS 0x989680 ;  /* 0x009896800000895d */ /* 0x004fea0003900000 */
[----:B------:R-:W2:Y:S02]  /*a800*/  @!P0 SYNCS.PHASECHK.TRANS64 P0, [R0+URZ], R5 ;  /* 0x00000005000085a7 */ /* 0x000ea400080010ff */
[----:B--2---:R-:W-:Y:S05]  /*a810*/  @!P0 BRA `(.L_x_178) ;  /* 0xfffffffc00f08947 */ /* 0x004fea000383ffff */
[----:B------:R-:W-:Y:S05]  /*a820*/  BRA `(.L_x_77) ;  /* 0xffffff98001c7947 */ /* 0x000fea000383ffff */
.L_x_82:
[----:B-1----:R-:W-:-:S07]  /*a830*/  MOV R0, UR4 ;  /* 0x0000000400007c02 */ /* 0x002fce0008000f00 */
.L_x_179:
[----:B-1----:R1:W2:Y:S02]  /*a840*/  SYNCS.PHASECHK.TRANS64.TRYWAIT P0, [R0+URZ], R3 ;  /* 0x00000003000075a7 */ /* 0x0022a400080011ff */
[----:B--2---:R-:W-:Y:S05]  /*a850*/  @!P0 NANOSLEEP.SYNCS 0x989680 ;  /* 0x009896800000895d */ /* 0x004fea0003900000 */
[----:B------:R-:W2:Y:S02]  /*a860*/  @!P0 SYNCS.PHASECHK.TRANS64 P0, [R0+URZ], R3 ;  /* 0x00000003000085a7 */ /* 0x000ea400080010ff */
[----:B--2---:R-:W-:Y:S05]  /*a870*/  @!P0 BRA `(.L_x_179) ;  /* 0xfffffffc00f08947 */ /* 0x004fea000383ffff */
[----:B------:R-:W-:Y:S05]  /*a880*/  BRA `(.L_x_180) ;  /* 0xffffff9c00747947 */ /* 0x000fea000383ffff */
.L_x_85:
[----:B------:R-:W-:-:S07]  /*a890*/  MOV R0, UR42 ;  /* 0x0000002a00007c02 */ /* 0x000fce0008000f00 */
.L_x_181:
[----:B-1----:R1:W2:Y:S02]  /*a8a0*/  SYNCS.PHASECHK.TRANS64.TRYWAIT P1, [R0+URZ+0x110], R3 ;  /* 0x00011003000075a7 */ /* 0x0022a400080211ff */
[----:B--2---:R-:W-:Y:S05]  /*a8b0*/  @!P1 NANOSLEEP.SYNCS 0x989680 ;  /* 0x009896800000995d */ /* 0x004fea0003900000 */
[----:B------:R-:W2:Y:S02]  /*a8c0*/  @!P1 SYNCS.PHASECHK.TRANS64 P1, [R0+URZ+0x110], R3 ;  /* 0x00011003000095a7 */ /* 0x000ea400080210ff */
[----:B--2---:R-:W-:Y:S05]  /*a8d0*/  @!P1 BRA `(.L_x_181) ;  /* 0xfffffffc00f09947 */ /* 0x004fea000383ffff */
[----:B------:R-:W-:Y:S05]  /*a8e0*/  BRA `(.L_x_182) ;  /* 0xffffff9c00c07947 */ /* 0x000fea000383ffff */
.L_x_90:
[----:B-1----:R1:W2:Y:S02]  /*a8f0*/  SYNCS.PHASECHK.TRANS64.TRYWAIT P0, [R8+URZ+0xb0], R5 ;  /* 0x0000b005080075a7 */ /* 0x0022a400080011ff */
[----:B--2---:R-:W-:Y:S05]  /*a900*/  @!P0 NANOSLEEP.SYNCS 0x989680 ;  /* 0x009896800000895d */ /* 0x004fea0003900000 */
[----:B------:R-:W2:Y:S02]  /*a910*/  @!P0 SYNCS.PHASECHK.TRANS64 P0, [R8+URZ+0xb0], R5 ;  /* 0x0000b005080085a7 */ /* 0x000ea400080010ff */
[----:B--2---:R-:W-:Y:S05]  /*a920*/  @!P0 BRA `(.L_x_90) ;  /* 0xfffffffc00f08947 */ /* 0x004fea000383ffff */
[----:B------:R-:W-:Y:S05]  /*a930*/  BRA `(.L_x_183) ;  /* 0xffffffa000f87947 */ /* 0x000fea000383ffff */
.L_x_93:
[----:B------:R-:W-:Y:S07]  /*a940*/  MOV R0, UR21 ;  /* 0x0000001500007c02 */ /* 0x000fee0008000f00 */
.L_x_184:
[----:B-1----:R1:W2:Y:S02]  /*a950*/  SYNCS.PHASECHK.TRANS64.TRYWAIT P1, [R0+URZ+0xa8], R5 ;  /* 0x0000a805000075a7 */ /* 0x0022a400080211ff */
[----:B--2---:R-:W-:Y:S05]  /*a960*/  @!P1 NANOSLEEP.SYNCS 0x989680 ;  /* 0x009896800000995d */ /* 0x004fea0003900000 */
[----:B------:R-:W2:Y:S02]  /*a970*/  @!P1 SYNCS.PHASECHK.TRANS64 P1, [R0+URZ+0xa8], R5 ;  /* 0x0000a805000095a7 */ /* 0x000ea400080210ff */
[----:B--2---:R-:W-:Y:S05]  /*a980*/  @!P1 BRA `(.L_x_184) ;  /* 0xfffffffc00f09947 */ /* 0x004fea000383ffff */
[----:B------:R-:W-:Y:S05]  /*a990*/  BRA `(.L_x_92) ;  /* 0xffffffa800747947 */ /* 0x000fea000383ffff */
.L_x_96:
[----:B-1----:R-:W-:Y:S07]  /*a9a0*/  MOV R5, UR21 ;  /* 0x0000001500057c02 */ /* 0x002fee0008000f00 */
.L_x_185:
[----:B-1----:R1:W2:Y:S02]  /*a9b0*/  SYNCS.PHASECHK.TRANS64.TRYWAIT P0, [R5+URZ+0x80], R4 ;  /* 0x00008004050075a7 */ /* 0x0022a400080011ff */
[----:B--2---:R-:W-:Y:S05]  /*a9c0*/  @!P0 NANOSLEEP.SYNCS 0x989680 ;  /* 0x009896800000895d */ /* 0x004fea0003900000 */
[----:B------:R-:W2:Y:S02]  /*a9d0*/  @!P0 SYNCS.PHASECHK.TRANS64 P0, [R5+URZ+0x80], R4 ;  /* 0x00008004050085a7 */ /* 0x000ea400080010ff */
[----:B--2---:R-:W-:Y:S05]  /*a9e0*/  @!P0 BRA `(.L_x_185) ;  /* 0xfffffffc00f08947 */ /* 0x004fea000383ffff */
[----:B------:R-:W-:Y:S05]  /*a9f0*/  BRA `(.L_x_186) ;  /* 0xffffffa800cc7947 */ /* 0x000fea000383ffff */
.L_x_97:
[----:B------:R-:W-:Y:S07]  /*aa00*/  MOV R5, UR21 ;  /* 0x0000001500057c02 */ /* 0x000fee0008000f00 */
.L_x_187:
[----:B-1----:R1:W2:Y:S02]  /*aa10*/  SYNCS.PHASECHK.TRANS64.TRYWAIT P0, [R5+URZ+0x88], R4 ;  /* 0x00008804050075a7 */ /* 0x0022a400080011ff */
[----:B--2---:R-:W-:Y:S05]  /*aa20*/  @!P0 NANOSLEEP.SYNCS 0x989680 ;  /* 0x009896800000895d */ /* 0x004fea0003900000 */
[----:B------:R-:W2:Y:S02]  /*aa30*/  @!P0 SYNCS.PHASECHK.TRANS64 P0, [R5+URZ+0x88], R4 ;  /* 0x00008804050085a7 */ /* 0x000ea400080010ff */
[----:B--2---:R-:W-:Y:S05]  /*aa40*/  @!P0 BRA `(.L_x_187) ;  /* 0xfffffffc00f08947 */ /* 0x004fea000383ffff */
[----:B------:R-:W-:Y:S05]  /*aa50*/  BRA `(.L_x_188) ;  /* 0xffffffac00087947 */ /* 0x000fea000383ffff */
.L_x_98:
[----:B-1----:R-:W-:Y:S07]  /*aa60*/  MOV R5, UR21 ;  /* 0x0000001500057c02 */ /* 0x002fee0008000f00 */
.L_x_189:
[----:B-1----:R1:W2:Y:S02]  /*aa70*/  SYNCS.PHASECHK.TRANS64.TRYWAIT P0, [R5+URZ+0x90], R4 ;  /* 0x00009004050075a7 */ /* 0x0022a400080011ff */
[----:B--2---:R-:W-:Y:S05]  /*aa80*/  @!P0 NANOSLEEP.SYNCS 0x989680 ;  /* 0x009896800000895d */ /* 0x004fea0003900000 */
[----:B------:R-:W2:Y:S02]  /*aa90*/  @!P0 SYNCS.PHASECHK.TRANS64 P0, [R5+URZ+0x90], R4 ;  /* 0x00009004050085a7 */ /* 0x000ea400080010ff */
[----:B--2---:R-:W-:Y:S05]  /*aaa0*/  @!P0 BRA `(.L_x_189) ;  /* 0xfffffffc00f08947 */ /* 0x004fea000383ffff */
[----:B------:R-:W-:Y:S05]  /*aab0*/  BRA `(.L_x_190) ;  /* 0xffffffac00507947 */ /* 0x000fea000383ffff */
.L_x_99:
[----:B-1----:R-:W-:Y:S07]  /*aac0*/  MOV R5, UR21 ;  /* 0x0000001500057c02 */ /* 0x002fee0008000f00 */
.L_x_191:
[----:B-1----:R1:W2:Y:S02]  /*aad0*/  SYNCS.PHASECHK.TRANS64.TRYWAIT P0, [R5+URZ+0x98], R4 ;  /* 0x00009804050075a7 */ /* 0x0022a400080011ff */
[----:B--2---:R-:W-:Y:S05]  /*aae0*/  @!P0 NANOSLEEP.SYNCS 0x989680 ;  /* 0x009896800000895d */ /* 0x004fea0003900000 */
[----:B------:R-:W2:Y:S02]  /*aaf0*/  @!P0 SYNCS.PHASECHK.TRANS64 P0, [R5+URZ+0x98], R4 ;  /* 0x00009804050085a7 */ /* 0x000ea400080010ff */
[----:B--2---:R-:W-:Y:S05]  /*ab00*/  @!P0 BRA `(.L_x_191) ;  /* 0xfffffffc00f08947 */ /* 0x004fea000383ffff */
[----:B------:R-:W-:Y:S05]  /*ab10*/  BRA `(.L_x_192) ;  /* 0xffffffac009c7947 */ /* 0x000fea000383ffff */
.L_x_101:
[----:B------:R-:W-:-:S07]  /*ab20*/  MOV R0, UR21 ;  /* 0x0000001500007c02 */ /* 0x000fce0008000f00 */
.L_x_193:
[----:B-1----:R1:W2:Y:S02]  /*ab30*/  SYNCS.PHASECHK.TRANS64.TRYWAIT P0, [R0+URZ+0x80], R3 ;  /* 0x00008003000075a7 */ /* 0x0022a400080011ff */
[----:B--2---:R-:W-:Y:S05]  /*ab40*/  @!P0 NANOSLEEP.SYNCS 0x989680 ;  /* 0x009896800000895d */ /* 0x004fea0003900000 */
[----:B------:R-:W2:Y:S02]  /*ab50*/  @!P0 SYNCS.PHASECHK.TRANS64 P0, [R0+URZ+0x80], R3 ;  /* 0x00008003000085a7 */ /* 0x000ea400080010ff */
[----:B--2---:R-:W-:Y:S05]  /*ab60*/  @!P0 BRA `(.L_x_193) ;  /* 0xfffffffc00f08947 */ /* 0x004fea000383ffff */
[----:B------:R-:W-:Y:S05]  /*ab70*/  BRA `(.L_x_194) ;  /* 0xffffffb000107947 */ /* 0x000fea000383ffff */
.L_x_102:
[----:B-1----:R-:W-:-:S07]  /*ab80*/  MOV R0, UR21 ;  /* 0x0000001500007c02 */ /* 0x002fce0008000f00 */
.L_x_195:
[----:B-1----:R1:W2:Y:S02]  /*ab90*/  SYNCS.PHASECHK.TRANS64.TRYWAIT P0, [R0+URZ+0x88], R3 ;  /* 0x00008803000075a7 */ /* 0x0022a400080011ff */
[----:B--2---:R-:W-:Y:S05]  /*aba0*/  @!P0 NANOSLEEP.SYNCS 0x989680 ;  /* 0x009896800000895d */ /* 0x004fea0003900000 */
[----:B------:R-:W2:Y:S02]  /*abb0*/  @!P0 SYNCS.PHASECHK.TRANS64 P0, [R0+URZ+0x88], R3 ;  /* 0x00008803000085a7 */ /* 0x000ea400080010ff */
[----:B--2---:R-:W-:Y:S05]  /*abc0*/  @!P0 BRA `(.L_x_195) ;  /* 0xfffffffc00f08947 */ /* 0x004fea000383ffff */
[----:B------:R-:W-:Y:S05]  /*abd0*/  BRA `(.L_x_196) ;  /* 0xffffffb000007947 */ /* 0x000fea000383ffff */
.L_x_103:
[----:B-1----:R-:W-:-:S07]  /*abe0*/  MOV R0, UR21 ;  /* 0x0000001500007c02 */ /* 0x002fce0008000f00 */
.L_x_197:
[----:B-1----:R1:W2:Y:S02]  /*abf0*/  SYNCS.PHASECHK.TRANS64.TRYWAIT P0, [R0+URZ+0x90], R3 ;  /* 0x00009003000075a7 */ /* 0x0022a400080011ff */
[----:B--2---:R-:W-:Y:S05]  /*ac00*/  @!P0 NANOSLEEP.SYNCS 0x989680 ;  /* 0x009896800000895d */ /* 0x004fea0003900000 */
[----:B------:R-:W2:Y:S02]  /*ac10*/  @!P0 SYNCS.PHASECHK.TRANS64 P0, [R0+URZ+0x90], R3 ;  /* 0x00009003000085a7 */ /* 0x000ea400080010ff */
[----:B--2---:R-:W-:Y:S05]  /*ac20*/  @!P0 BRA `(.L_x_197) ;  /* 0xfffffffc00f08947 */ /* 0x004fea000383ffff */
[----:B------:R-:W-:Y:S05]  /*ac30*/  BRA `(.L_x_198) ;  /* 0xffffffac00f07947 */ /* 0x000fea000383ffff */
.L_x_105:
[----:B-1----:R1:W2:Y:S02]  /*ac40*/  SYNCS.PHASECHK.TRANS64.TRYWAIT P0, [R3+URZ+0xb0], R0 ;  /* 0x0000b000030075a7 */ /* 0x0022a400080011ff */
[----:B--2---:R-:W-:Y:S05]  /*ac50*/  @!P0 NANOSLEEP.SYNCS 0x989680 ;  /* 0x009896800000895d */ /* 0x004fea0003900000 */
[----:B------:R-:W2:Y:S02]  /*ac60*/  @!P0 SYNCS.PHASECHK.TRANS64 P0, [R3+URZ+0xb0], R0 ;  /* 0x0000b000030085a7 */ /* 0x000ea400080010ff */
[----:B--2---:R-:W-:Y:S05]  /*ac70*/  @!P0 BRA `(.L_x_105) ;  /* 0xfffffffc00f08947 */ /* 0x004fea000383ffff */
[----:B------:R-:W-:Y:S05]  /*ac80*/  BRA `(.L_x_199) ;  /* 0xffffffb000b07947 */ /* 0x000fea000383ffff */
.L_x_116:
[----:B-1----:R-:W-:Y:S04]  /*ac90*/  MOV R2, UR44 ;  /* 0x0000002c00027c02 */ /* 0x002fe80008000f00 */
[----:B------:R1:W2:Y:S03]  /*aca0*/  SYNCS.PHASECHK.TRANS64.TRYWAIT P1, [R2+URZ+0x60], R3 ;  /* 0x00006003020075a7 */ /* 0x0002a600080211ff */
[----:B--2---:R-:W-:Y:S05]  /*acb0*/  @!P1 NANOSLEEP.SYNCS 0x989680 ;  /* 0x009896800000995d */ /* 0x004fea0003900000 */
[----:B------:R-:W2:Y:S02]  /*acc0*/  @!P1 SYNCS.PHASECHK.TRANS64 P1, [R2+URZ+0x60], R3 ;  /* 0x00006003020095a7 */ /* 0x000ea400080210ff */
[----:B--2---:R-:W-:Y:S05]  /*acd0*/  @!P1 BRA `(.L_x_116) ;  /* 0xfffffffc00ec9947 */ /* 0x004fea000383ffff */
[----:B------:R-:W-:Y:S05]  /*ace0*/  BRA `(.L_x_115) ;  /* 0xffffffc000207947 */ /* 0x000fea000383ffff */
.L_x_118:
[----:B-1----:R1:W4:Y:S02]  /*acf0*/  SYNCS.PHASECHK.TRANS64.TRYWAIT P0, [R99+URZ+0xd0], R0 ;  /* 0x0000d000630075a7 */ /* 0x00232400080011ff */
[----:B----4-:R-:W-:Y:S05]  /*ad00*/  @!P0 NANOSLEEP.SYNCS 0x989680 ;  /* 0x009896800000895d */ /* 0x010fea0003900000 */
[----:B------:R-:W4:Y:S02]  /*ad10*/  @!P0 SYNCS.PHASECHK.TRANS64 P0, [R99+URZ+0xd0], R0 ;  /* 0x0000d000630085a7 */ /* 0x000f2400080010ff */
[----:B----4-:R-:W-:Y:S05]  /*ad20*/  @!P0 BRA `(.L_x_118) ;  /* 0xfffffffc00f08947 */ /* 0x010fea000383ffff */
[----:B------:R-:W-:Y:S05]  /*ad30*/  BRA `(.L_x_117) ;  /* 0xffffffc000487947 */ /* 0x000fea000383ffff */
.L_x_127:
[----:B---3--:R3:W4:Y:S02]  /*ad40*/  SYNCS.PHASECHK.TRANS64.TRYWAIT P0, [R3+URZ+0x60], R0 ;  /* 0x00006000030075a7 */ /* 0x00872400080011ff */
[----:B----4-:R-:W-:Y:S05]  /*ad50*/  @!P0 NANOSLEEP.SYNCS 0x989680 ;  /* 0x009896800000895d */ /* 0x010fea0003900000 */
[----:B------:R-:W4:Y:S02]  /*ad60*/  @!P0 SYNCS.PHASECHK.TRANS64 P0, [R3+URZ+0x60], R0 ;  /* 0x00006000030085a7 */ /* 0x000f2400080010ff */
[----:B----4-:R-:W-:Y:S05]  /*ad70*/  @!P0 BRA `(.L_x_127) ;  /* 0xfffffffc00f08947 */ /* 0x010fea000383ffff */
[----:B------:R-:W-:Y:S05]  /*ad80*/  BRA `(.L_x_126) ;  /* 0xffffffcc00247947 */ /* 0x000fea000383ffff */
.L_x_135:
[----:B---3--:R3:W4:Y:S02]  /*ad90*/  SYNCS.PHASECHK.TRANS64.TRYWAIT P0, [R62+URZ+0x60], R5 ;  /* 0x000060053e0075a7 */ /* 0x00872400080011ff */
[----:B----4-:R-:W-:Y:S05]  /*ada0*/  @!P0 NANOSLEEP.SYNCS 0x989680 ;  /* 0x009896800000895d */ /* 0x010fea0003900000 */
[----:B------:R-:W4:Y:S02]  /*adb0*/  @!P0 SYNCS.PHASECHK.TRANS64 P0, [R62+URZ+0x60], R5 ;  /* 0x000060053e0085a7 */ /* 0x000f2400080010ff */
[----:B----4-:R-:W-:Y:S05]  /*adc0*/  @!P0 BRA `(.L_x_135) ;  /* 0xfffffffc00f08947 */ /* 0x010fea000383ffff */
[----:B------:R-:W-:Y:S05]  /*add0*/  BRA `(.L_x_134) ;  /* 0xffffffd800287947 */ /* 0x000fea000383ffff */
.L_x_143:
[----:B---3--:R3:W4:Y:S02]  /*ade0*/  SYNCS.PHASECHK.TRANS64.TRYWAIT P0, [R62+URZ+0x60], R5 ;  /* 0x000060053e0075a7 */ /* 0x00872400080011ff */
[----:B----4-:R-:W-:Y:S05]  /*adf0*/  @!P0 NANOSLEEP.SYNCS 0x989680 ;  /* 0x009896800000895d */ /* 0x010fea0003900000 */
[----:B------:R-:W4:Y:S02]  /*ae00*/  @!P0 SYNCS.PHASECHK.TRANS64 P0, [R62+URZ+0x60], R5 ;  /* 0x000060053e0085a7 */ /* 0x000f2400080010ff */
[----:B----4-:R-:W-:Y:S05]  /*ae10*/  @!P0 BRA `(.L_x_143) ;  /* 0xfffffffc00f08947 */ /* 0x010fea000383ffff */
[----:B------:R-:W-:Y:S05]  /*ae20*/  BRA `(.L_x_142) ;  /* 0xffffffe4002c7947 */ /* 0x000fea000383ffff */
        .weak           $__internal_0_$__cuda_sm10x_tcgen05_guardrail_trap_col_being_dealloced_not_returned_by_alloc
        .type           $__internal_0_$__cuda_sm10x_tcgen05_guardrail_trap_col_being_dealloced_not_returned_by_alloc,@function
        .size           $__internal_0_$__cuda_sm10x_tcgen05_guardrail_trap_col_being_dealloced_not_returned_by_alloc,($__internal_1_$__cuda_sm10x_tcgen05_guardrail_trap_phase_invalid_during_alloc - $__internal_0_$__cuda_sm10x_tcgen05_guardrail_trap_col_being_dealloced_not_returned_by_alloc)
$__internal_0_$__cuda_sm10x_tcgen05_guardrail_trap_col_being_dealloced_not_returned_by_alloc:
[----:B------:R-:W-:Y:S05]  /*ae30*/  BPT.TRAP 0x1 ;  /* 0x000000040000795c */ /* 0x000fea0000300000 */
[----:B------:R-:W-:-:S04]  /*ae40*/  HFMA2 R3, -RZ, RZ, 0, 0 ;  /* 0x00000000ff037431 */ /* 0x000fc800000001ff */
[----:B------:R-:W-:Y:S05]  /*ae50*/  RET.REL.NODEC R2 `(_ZN7cutlass13device_kernelINS_4gemm6kernel13GemmUniversalIN4cute5tupleIJiiiiEEENS1_10collective13CollectiveMmaINS1_46MainloopSm100TmaUmmaWarpSpecializedBlockScaledILi6ELi2ELi2ENS5_IJNS4_1CILi2EEENSA_ILi1EEESC_EEEEENS5_IJNSA_ILi256EEENSA_ILi128EEESF_EEENS5_IJNS_12float_e2m1_tENS_13float_ue4m3_tEEEENS5_IJNS5_IJlSC_lEEENS4_6LayoutINS5_IJNS5_IJNS5_IJNSA_ILi32EEENSA_ILi4EEEEEEiEEENS5_IJNS5_IJNSA_ILi16EEESO_EEEiEEENS5_IJSC_iEEEEEENS5_IJST_NS5_IJNS5_IJNSA_ILi0EEESC_EEENSA_ILi512EEEEEENS5_IJSW_iEEEEEEEEEEESK_S13_NS4_8TiledMMAINS4_8MMA_AtomIJNS4_23SM100_MMA_MXF4_2x1SM_SSISI_SI_fSJ_Li256ELi128ELi16ELNS4_4UMMA5MajorE0ELS18_0ELNS17_7ScaleInE0ELS19_0EEEEEENSM_INS5_IJSC_SC_SC_EEENS5_IJSW_SW_SW_EEEEENS5_IJNS4_10UnderscoreES1F_S1F_EEEEENS5_IJNS4_18SM100_TMA_2SM_LOADES1I_EEENS5_IJNS4_14ComposedLayoutINS4_7SwizzleILi3ELi4ELi3EEENS4_18smem_ptr_flag_bitsILi4EEENSM_INS5_IJNSA_ILi8EEESF_EEENS5_IJSF_SC_EEEEEEENSM_INS5_IJNS5_IJNS5_IJSP_SC_EEESS_EEESC_NS5_IJSC_SO_EEEEEENS5_IJNS5_IJNS5_IJSS_SY_EEESX_EEESW_NS5_IJSO_SY_EEEEEEEEEEEvNS4_8identityENS5_IJS1I_NS4_28SM100_TMA_2SM_LOAD_MULTICASTEEEES23_vS24_EENS_8epilogue10collective18CollectiveEpilogueINS28_23Sm100TmaWarpSpecializedILi4ELi2ELi32ELb1ELb0EEEJNS5_IJSG_SG_SF_EEENS5_IJNSM_ISG_SC_EENSM_ISN_SC_EEEEENS_10bfloat16_tESL_S2H_SL_NS28_6fusion15FusionCallbacksIS2C_NS2I_17LinearCombinationIS2H_fS2H_fLNS_15FloatRoundStyleE2EEES2D_S2G_JEEENS4_5SM1004TMEM4LOAD26SM100_TMEM_LOAD_32dp32b32xENS4_13SM90_TMA_LOADENS1K_INS1L_ILi2ELi4ELi3EEENS1N_ILi16EEENSM_INS5_IJS1P_SN_EEENS5_IJSN_SC_EEEEEEENS4_39AutoVectorizingCopyWithAssumedAlignmentILi128EEENS4_14SM90_TMA_STOREES2Y_S30_S30_EEEvvEEEEvNT_6ParamsE) ;  /* 0xffffff5002687950 */ /* 0x000fea0003c3ffff */
        .weak           $__internal_1_$__cuda_sm10x_tcgen05_guardrail_trap_phase_invalid_during_alloc
        .type           $__internal_1_$__cuda_sm10x_tcgen05_guardrail_trap_phase_invalid_during_alloc,@function
        .size           $__internal_1_$__cuda_sm10x_tcgen05_guardrail_trap_phase_invalid_during_alloc,($__internal_2_$__cuda_sm10x_tcgen05_guardrail_trap_unallocated_columns_being_dealloced - $__internal_1_$__cuda_sm10x_tcgen05_guardrail_trap_phase_invalid_during_alloc)
$__internal_1_$__cuda_sm10x_tcgen05_guardrail_trap_phase_invalid_during_alloc:
[----:B------:R-:W-:Y:S05]  /*ae60*/  BPT.TRAP 0x1 ;  /* 0x000000040000795c */ /* 0x000fea0000300000 */
[----:B------:R-:W-:-:S04]  /*ae70*/  MOV R5, 0x0 ;  /* 0x0000000000057802 */ /* 0x000fc80000000f00 */
[----:B------:R-:W-:Y:S05]  /*ae80*/  RET.REL.NODEC R4 `(_ZN7cutlass13device_kernelINS_4gemm6kernel13GemmUniversalIN4cute5tupleIJiiiiEEENS1_10collective13CollectiveMmaINS1_46MainloopSm100TmaUmmaWarpSpecializedBlockScaledILi6ELi2ELi2ENS5_IJNS4_1CILi2EEENSA_ILi1EEESC_EEEEENS5_IJNSA_ILi256EEENSA_ILi128EEESF_EEENS5_IJNS_12float_e2m1_tENS_13float_ue4m3_tEEEENS5_IJNS5_IJlSC_lEEENS4_6LayoutINS5_IJNS5_IJNS5_IJNSA_ILi32EEENSA_ILi4EEEEEEiEEENS5_IJNS5_IJNSA_ILi16EEESO_EEEiEEENS5_IJSC_iEEEEEENS5_IJST_NS5_IJNS5_IJNSA_ILi0EEESC_EEENSA_ILi512EEEEEENS5_IJSW_iEEEEEEEEEEESK_S13_NS4_8TiledMMAINS4_8MMA_AtomIJNS4_23SM100_MMA_MXF4_2x1SM_SSISI_SI_fSJ_Li256ELi128ELi16ELNS4_4UMMA5MajorE0ELS18_0ELNS17_7ScaleInE0ELS19_0EEEEEENSM_INS5_IJSC_SC_SC_EEENS5_IJSW_SW_SW_EEEEENS5_IJNS4_10UnderscoreES1F_S1F_EEEEENS5_IJNS4_18SM100_TMA_2SM_LOADES1I_EEENS5_IJNS4_14ComposedLayoutINS4_7SwizzleILi3ELi4ELi3EEENS4_18smem_ptr_flag_bitsILi4EEENSM_INS5_IJNSA_ILi8EEESF_EEENS5_IJSF_SC_EEEEEEENSM_INS5_IJNS5_IJNS5_IJSP_SC_EEESS_EEESC_NS5_IJSC_SO_EEEEEENS5_IJNS5_IJNS5_IJSS_SY_EEESX_EEESW_NS5_IJSO_SY_EEEEEEEEEEEvNS4_8identityENS5_IJS1I_NS4_28SM100_TMA_2SM_LOAD_MULTICASTEEEES23_vS24_EENS_8epilogue10collective18CollectiveEpilogueINS28_23Sm100TmaWarpSpecializedILi4ELi2ELi32ELb1ELb0EEEJNS5_IJSG_SG_SF_EEENS5_IJNSM_ISG_SC_EENSM_ISN_SC_EEEEENS_10bfloat16_tESL_S2H_SL_NS28_6fusion15FusionCallbacksIS2C_NS2I_17LinearCombinationIS2H_fS2H_fLNS_15FloatRoundStyleE2EEES2D_S2G_JEEENS4_5SM1004TMEM4LOAD26SM100_TMEM_LOAD_32dp32b32xENS4_13SM90_TMA_LOADENS1K_INS1L_ILi2ELi4ELi3EEENS1N_ILi16EEENSM_INS5_IJS1P_SN_EEENS5_IJSN_SC_EEEEEEENS4_39AutoVectorizingCopyWithAssumedAlignmentILi128EEENS4_14SM90_TMA_STOREES2Y_S30_S30_EEEvvEEEEvNT_6ParamsE) ;  /* 0xffffff50045c7950 */ /* 0x000fea0003c3ffff */
        .weak           $__internal_2_$__cuda_sm10x_tcgen05_guardrail_trap_unallocated_columns_being_dealloced
        .type           $__internal_2_$__cuda_sm10x_tcgen05_guardrail_trap_unallocated_columns_being_dealloced,@function
        .size           $__internal_2_$__cuda_sm10x_tcgen05_guardrail_trap_unallocated_columns_being_dealloced,(.L_x_201 - $__internal_2_$__cuda_sm10x_tcgen05_guardrail_trap_unallocated_columns_being_dealloced)
$__internal_2_$__cuda_sm10x_tcgen05_guardrail_trap_unallocated_columns_being_dealloced:
[----:B------:R-:W-:Y:S05]  /*ae90*/  BPT.TRAP 0x1 ;  /* 0x000000040000795c */ /* 0x000fea0000300000 */
[----:B------:R-:W-:-:S04]  /*aea0*/  HFMA2 R3, -RZ, RZ, 0, 0 ;  /* 0x00000000ff037431 */ /* 0x000fc800000001ff */
[----:B------:R-:W-:Y:S05]  /*aeb0*/  RET.REL.NODEC R2 `(_ZN7cutlass13device_kernelINS_4gemm6kernel13GemmUniversalIN4cute5tupleIJiiiiEEENS1_10collective13CollectiveMmaINS1_46MainloopSm100TmaUmmaWarpSpecializedBlockScaledILi6ELi2ELi2ENS5_IJNS4_1CILi2EEENSA_ILi1EEESC_EEEEENS5_IJNSA_ILi256EEENSA_ILi128EEESF_EEENS5_IJNS_12float_e2m1_tENS_13float_ue4m3_tEEEENS5_IJNS5_IJlSC_lEEENS4_6LayoutINS5_IJNS5_IJNS5_IJNSA_ILi32EEENSA_ILi4EEEEEEiEEENS5_IJNS5_IJNSA_ILi16EEESO_EEEiEEENS5_IJSC_iEEEEEENS5_IJST_NS5_IJNS5_IJNSA_ILi0EEESC_EEENSA_ILi512EEEEEENS5_IJSW_iEEEEEEEEEEESK_S13_NS4_8TiledMMAINS4_8MMA_AtomIJNS4_23SM100_MMA_MXF4_2x1SM_SSISI_SI_fSJ_Li256ELi128ELi16ELNS4_4UMMA5MajorE0ELS18_0ELNS17_7ScaleInE0ELS19_0EEEEEENSM_INS5_IJSC_SC_SC_EEENS5_IJSW_SW_SW_EEEEENS5_IJNS4_10UnderscoreES1F_S1F_EEEEENS5_IJNS4_18SM100_TMA_2SM_LOADES1I_EEENS5_IJNS4_14ComposedLayoutINS4_7SwizzleILi3ELi4ELi3EEENS4_18smem_ptr_flag_bitsILi4EEENSM_INS5_IJNSA_ILi8EEESF_EEENS5_IJSF_SC_EEEEEEENSM_INS5_IJNS5_IJNS5_IJSP_SC_EEESS_EEESC_NS5_IJSC_SO_EEEEEENS5_IJNS5_IJNS5_IJSS_SY_EEESX_EEESW_NS5_IJSO_SY_EEEEEEEEEEEvNS4_8identityENS5_IJS1I_NS4_28SM100_TMA_2SM_LOAD_MULTICASTEEEES23_vS24_EENS_8epilogue10collective18CollectiveEpilogueINS28_23Sm100TmaWarpSpecializedILi4ELi2ELi32ELb1ELb0EEEJNS5_IJSG_SG_SF_EEENS5_IJNSM_ISG_SC_EENSM_ISN_SC_EEEEENS_10bfloat16_tESL_S2H_SL_NS28_6fusion15FusionCallbacksIS2C_NS2I_17LinearCombinationIS2H_fS2H_fLNS_15FloatRoundStyleE2EEES2D_S2G_JEEENS4_5SM1004TMEM4LOAD26SM100_TMEM_LOAD_32dp32b32xENS4_13SM90_TMA_LOADENS1K_INS1L_ILi2ELi4ELi3EEENS1N_ILi16EEENSM_INS5_IJS1P_SN_EEENS5_IJSN_SC_EEEEEEENS4_39AutoVectorizingCopyWithAssumedAlignmentILi128EEENS4_14SM90_TMA_STOREES2Y_S30_S30_EEEvvEEEEvNT_6ParamsE) ;  /* 0xffffff5002507950 */ /* 0x000fea0003c3ffff */
.L_x_200:
[----:B------:R-:W-:-:S00]  /*aec0*/  BRA `(.L_x_200) ;  /* 0xfffffffc00fc7947 */ /* 0x000fc0000383ffff */
[----:B------:R-:W-:-:S00]  /*aed0*/  NOP ;  /* 0x0000000000007918 */ /* 0x000fc00000000000 */
        /* <DEDUP_REMOVED lines=10> */
.L_x_201:


//--------------------- .nv.global.init           --------------------------
	.section	.nv.global.init,"aw",@progbits
.nv.global.init:
	.type		$str$29,@object
	.size		$str$29,($str$30 - $str$29)
$str$29:
        /*0000*/ 	.byte	0x28, 0x61, 0x64, 0x64, 0x72, 0x65, 0x73, 0x73, 0x20, 0x26, 0x20, 0x6d, 0x61, 0x73, 0x6b, 0x29
        /*0010*/ 	.byte	0x20, 0x3d, 0x3d, 0x20, 0x30, 0x00
	.type		$str$30,@object
	.size		$str$30,($str$26 - $str$30)
$str$30:
        /*0016*/ 	.byte	0x2f, 0x74, 0x6d, 0x70, 0x2f, 0x63, 0x75, 0x74, 0x6c, 0x61, 0x73, 0x73, 0x5f, 0x73, 0x77, 0x65
        /*0026*/ 	.byte	0x65, 0x70, 0x5f, 0x73, 0x72, 0x63, 0x2f, 0x69, 0x6e, 0x63, 0x6c, 0x75, 0x64, 0x65, 0x2f, 0x63
        /*0036*/ 	.byte	0x75, 0x74, 0x65, 0x2f, 0x70, 0x6f, 0x69, 0x6e, 0x74, 0x65, 0x72, 0x5f, 0x66, 0x6c, 0x61, 0x67
        /*0046*/ 	.byte	0x67, 0x65, 0x64, 0x2e, 0x68, 0x70, 0x70, 0x00
	.type		$str$26,@object
	.size		$str$26,($str$25 - $str$26)
$str$26:
        /*004e*/ 	.byte	0x2f, 0x74, 0x6d, 0x70, 0x2f, 0x63, 0x75, 0x74, 0x6c, 0x61, 0x73, 0x73, 0x5f, 0x73, 0x77, 0x65
        /*005e*/ 	.byte	0x65, 0x70, 0x5f, 0x73, 0x72, 0x63, 0x2f, 0x69, 0x6e, 0x63, 0x6c, 0x75, 0x64, 0x65, 0x2f, 0x63
        /*006e*/ 	.byte	0x75, 0x74, 0x65, 0x2f, 0x61, 0x74, 0x6f, 0x6d, 0x2f, 0x63, 0x6f, 0x70, 0x79, 0x5f, 0x74, 0x72
        /*007e*/ 	.byte	0x61, 0x69, 0x74, 0x73, 0x5f, 0x73, 0x6d, 0x31, 0x30, 0x30, 0x2e, 0x68, 0x70, 0x70, 0x00
	.type		$str$25,@object
	.size		$str$25,(__unnamed_1 - $str$25)
$str$25:
        /*008d*/ 	.byte	0x28, 0x28, 0x75, 0x69, 0x6e, 0x74, 0x33, 0x32, 0x5f, 0x74, 0x28, 0x74, 0x68, 0x72, 0x65, 0x61
        /*009d*/ 	.byte	0x64, 0x49, 0x64, 0x78, 0x2e, 0x78, 0x29, 0x20, 0x2f, 0x20, 0x33, 0x32, 0x29, 0x20, 0x25, 0x20
        /*00ad*/ 	.byte	0x34, 0x29, 0x20, 0x3d, 0x3d, 0x20, 0x28, 0x28, 0x28, 0x74, 0x6d, 0x65, 0x6d, 0x5f, 0x61, 0x64
        /*00bd*/ 	.byte	0x64, 0x72, 0x20, 0x3e, 0x3e, 0x20, 0x31, 0x36, 0x29, 0x20, 0x2f, 0x20, 0x33, 0x32, 0x29, 0x20
        /*00cd*/ 	.byte	0x25, 0x20, 0x34, 0x29, 0x00
	.type		__unnamed_1,@object
	.size		__unnamed_1,(__unnamed_2 - __unnamed_1)
__unnamed_1:
        /*00d2*/ 	.byte	0x61, 0x75, 0x74, 0x6f, 0x20, 0x63, 0x75, 0x74, 0x65, 0x3a, 0x3a, 0x61, 0x73, 0x5f, 0x70, 0x6f
        /* <DEDUP_REMOVED lines=24> */
        /*0262*/ 	.byte	0x34, 0x30, 0x39, 0x36, 0x3e, 0x3e, 0x3e, 0x3e, 0x5d, 0x00
	.type		__unnamed_2,@object
	.size		__unnamed_2,(.L_2 - __unnamed_2)
__unnamed_2:
        /* <DEDUP_REMOVED lines=42> */
        /*050c*/ 	.byte	0x3e, 0x3e, 0x5d, 0x00
.L_2:


//--------------------- .nv.shared._ZN7cutlass13device_kernelINS_4gemm6kernel13GemmUniversalIN4cute5tupleIJiiiiEEENS1_10collective13CollectiveMmaINS1_46MainloopSm100TmaUmmaWarpSpecializedBlockScaledILi6ELi2ELi2ENS5_IJNS4_1CILi2EEENSA_ILi1EEESC_EEEEENS5_IJNSA_ILi256EEENSA_ILi128EEESF_EEENS5_IJNS_12float_e2m1_tENS_13float_ue4m3_tEEEENS5_IJNS5_IJlSC_lEEENS4_6LayoutINS5_IJNS5_IJNS5_IJNSA_ILi32EEENSA_ILi4EEEEEEiEEENS5_IJNS5_IJNSA_ILi16EEESO_EEEiEEENS5_IJSC_iEEEEEENS5_IJST_NS5_IJNS5_IJNSA_ILi0EEESC_EEENSA_ILi512EEEEEENS5_IJSW_iEEEEEEEEEEESK_S13_NS4_8TiledMMAINS4_8MMA_AtomIJNS4_23SM100_MMA_MXF4_2x1SM_SSISI_SI_fSJ_Li256ELi128ELi16ELNS4_4UMMA5MajorE0ELS18_0ELNS17_7ScaleInE0ELS19_0EEEEEENSM_INS5_IJSC_SC_SC_EEENS5_IJSW_SW_SW_EEEEENS5_IJNS4_10UnderscoreES1F_S1F_EEEEENS5_IJNS4_18SM100_TMA_2SM_LOADES1I_EEENS5_IJNS4_14ComposedLayoutINS4_7SwizzleILi3ELi4ELi3EEENS4_18smem_ptr_flag_bitsILi4EEENSM_INS5_IJNSA_ILi8EEESF_EEENS5_IJSF_SC_EEEEEEENSM_INS5_IJNS5_IJNS5_IJSP_SC_EEESS_EEESC_NS5_IJSC_SO_EEEEEENS5_IJNS5_IJNS5_IJSS_SY_EEESX_EEESW_NS5_IJSO_SY_EEEEEEEEEEEvNS4_8identityENS5_IJS1I_NS4_28SM100_TMA_2SM_LOAD_MULTICASTEEEES23_vS24_EENS_8epilogue10collective18CollectiveEpilogueINS28_23Sm100TmaWarpSpecializedILi4ELi2ELi32ELb1ELb0EEEJNS5_IJSG_SG_SF_EEENS5_IJNSM_ISG_SC_EENSM_ISN_SC_EEEEENS_10bfloat16_tESL_S2H_SL_NS28_6fusion15FusionCallbacksIS2C_NS2I_17LinearCombinationIS2H_fS2H_fLNS_15FloatRoundStyleE2EEES2D_S2G_JEEENS4_5SM1004TMEM4LOAD26SM100_TMEM_LOAD_32dp32b32xENS4_13SM90_TMA_LOADENS1K_INS1L_ILi2ELi4ELi3EEENS1N_ILi16EEENSM_INS5_IJS1P_SN_EEENS5_IJSN_SC_EEEEEEENS4_39AutoVectorizingCopyWithAssumedAlignmentILi128EEENS4_14SM90_TMA_STOREES2Y_S30_S30_EEEvvEEEEvNT_6ParamsE --------------------------
	.section	.nv.shared._ZN7cutlass13device_kernelINS_4gemm6kernel13GemmUniversalIN4cute5tupleIJiiiiEEENS1_10collective13CollectiveMmaINS1_46MainloopSm100TmaUmmaWarpSpecializedBlockScaledILi6ELi2ELi2ENS5_IJNS4_1CILi2EEENSA_ILi1EEESC_EEEEENS5_IJNSA_ILi256EEENSA_ILi128EEESF_EEENS5_IJNS_12float_e2m1_tENS_13float_ue4m3_tEEEENS5_IJNS5_IJlSC_lEEENS4_6LayoutINS5_IJNS5_IJNS5_IJNSA_ILi32EEENSA_ILi4EEEEEEiEEENS5_IJNS5_IJNSA_ILi16EEESO_EEEiEEENS5_IJSC_iEEEEEENS5_IJST_NS5_IJNS5_IJNSA_ILi0EEESC_EEENSA_ILi512EEEEEENS5_IJSW_iEEEEEEEEEEESK_S13_NS4_8TiledMMAINS4_8MMA_AtomIJNS4_23SM100_MMA_MXF4_2x1SM_SSISI_SI_fSJ_Li256ELi128ELi16ELNS4_4UMMA5MajorE0ELS18_0ELNS17_7ScaleInE0ELS19_0EEEEEENSM_INS5_IJSC_SC_SC_EEENS5_IJSW_SW_SW_EEEEENS5_IJNS4_10UnderscoreES1F_S1F_EEEEENS5_IJNS4_18SM100_TMA_2SM_LOADES1I_EEENS5_IJNS4_14ComposedLayoutINS4_7SwizzleILi3ELi4ELi3EEENS4_18smem_ptr_flag_bitsILi4EEENSM_INS5_IJNSA_ILi8EEESF_EEENS5_IJSF_SC_EEEEEEENSM_INS5_IJNS5_IJNS5_IJSP_SC_EEESS_EEESC_NS5_IJSC_SO_EEEEEENS5_IJNS5_IJNS5_IJSS_SY_EEESX_EEESW_NS5_IJSO_SY_EEEEEEEEEEEvNS4_8identityENS5_IJS1I_NS4_28SM100_TMA_2SM_LOAD_MULTICASTEEEES23_vS24_EENS_8epilogue10collective18CollectiveEpilogueINS28_23Sm100TmaWarpSpecializedILi4ELi2ELi32ELb1ELb0EEEJNS5_IJSG_SG_SF_EEENS5_IJNSM_ISG_SC_EENSM_ISN_SC_EEEEENS_10bfloat16_tESL_S2H_SL_NS28_6fusion15FusionCallbacksIS2C_NS2I_17LinearCombinationIS2H_fS2H_fLNS_15FloatRoundStyleE2EEES2D_S2G_JEEENS4_5SM1004TMEM4LOAD26SM100_TMEM_LOAD_32dp32b32xENS4_13SM90_TMA_LOADENS1K_INS1L_ILi2ELi4ELi3EEENS1N_ILi16EEENSM_INS5_IJS1P_SN_EEENS5_IJSN_SC_EEEEEEENS4_39AutoVectorizingCopyWithAssumedAlignmentILi128EEENS4_14SM90_TMA_STOREES2Y_S30_S30_EEEvvEEEEvNT_6ParamsE,"aw",@nobits
	.sectionflags	@""
	.align	16
	.zero		1024


//--------------------- .nv.shared.reserved.0     --------------------------
	.section	.nv.shared.reserved.0,"aw",@nobits
	.weak		__nv_reservedSMEM_offset_0_alias
	.size		__nv_reservedSMEM_offset_0_alias, 0, 64
	.other		__nv_reservedSMEM_offset_0_alias,@"STO_CUDA_RESERVED_SHARED STV_DEFAULT"
__nv_reservedSMEM_offset_0_alias:
	.zero		0
.nv.shared.reserved.0:
	.zero		64
	.weak		__nv_reservedSMEM_tcgen05_partition
	.type		__nv_reservedSMEM_tcgen05_partition,@object
	.size		__nv_reservedSMEM_tcgen05_partition,(.L_0 - __nv_reservedSMEM_tcgen05_partition)
__nv_reservedSMEM_tcgen05_partition:
	.zero		32
.L_0:


//--------------------- .nv.global                --------------------------
	.section	.nv.global,"aw",@nobits
.nv.global:
	.type		_ZN40_INTERNAL_0ff9f1e8_4_k_cu_7bba341d_322254cute1_E,@object
	.size		_ZN40_INTERNAL_0ff9f1e8_4_k_cu_7bba341d_322254cute1_E,(_ZN40_INTERNAL_0ff9f1e8_4_k_cu_7bba341d_322254cuda3std3__45__cpo6cbeginE - _ZN40_INTERNAL_0ff9f1e8_4_k_cu_7bba341d_322254cute1_E)
_ZN40_INTERNAL_0ff9f1e8_4_k_cu_7bba341d_322254cute1_E:
	.zero		1
	.type		_ZN40_INTERNAL_0ff9f1e8_4_k_cu_7bba341d_322254cuda3std3__45__cpo6cbeginE,@object
	.size		_ZN40_INTERNAL_0ff9f1e8_4_k_cu_7bba341d_322254cuda3std3__45__cpo6cbeginE,(_ZN40_INTERNAL_0ff9f1e8_4_k_cu_7bba341d_322254cuda3std3__48in_placeE - _ZN40_INTERNAL_0ff9f1e8_4_k_cu_7bba341d_322254cuda3std3__45__cpo6cbeginE)
_ZN40_INTERNAL_0ff9f1e8_4_k_cu_7bba341d_322254cuda3std3__45__cpo6cbeginE:
	.zero		1
	.type		_ZN40_INTERNAL_0ff9f1e8_4_k_cu_7bba341d_322254cuda3std3__48in_placeE,@object
	.size		_ZN40_INTERNAL_0ff9f1e8_4_k_cu_7bba341d_322254cuda3std3__48in_placeE,(_ZN40_INTERNAL_0ff9f1e8_4_k_cu_7bba341d_322254cuda3std6ranges3__45__cpo9iter_moveE - _ZN40_INTERNAL_0ff9f1e8_4_k_cu_7bba341d_322254cuda3std3__48in_placeE)
_ZN40_INTERNAL_0ff9f1e8_4_k_cu_7bba341d_322254cuda3std3__48in_placeE:
	.zero		1
	.type		_ZN40_INTERNAL_0ff9f1e8_4_k_cu_7bba341d_322254cuda3std6ranges3__45__cpo9iter_moveE,@object
	.size		_ZN40_INTERNAL_0ff9f1e8_4_k_cu_7bba341d_322254cuda3std6ranges3__45__cpo9iter_moveE,(_ZN40_INTERNAL_0ff9f1e8_4_k_cu_7bba341d_322254cuda3std3__45__cpo5beginE - _ZN40_INTERNAL_0ff9f1e8_4_k_cu_7bba341d_322254cuda3std6ranges3__45__cpo9iter_moveE)
_ZN40_INTERNAL_0ff9f1e8_4_k_cu_7bba341d_322254cuda3std6ranges3__45__cpo9iter_moveE:
	.zero		1
	.type		_ZN40_INTERNAL_0ff9f1e8_4_k_cu_7bba341d_322254cuda3std3__45__cpo5beginE,@object
	.size		_ZN40_INTERNAL_0ff9f1e8_4_k_cu_7bba341d_322254cuda3std3__45__cpo5beginE,(_ZN40_INTERNAL_0ff9f1e8_4_k_cu_7bba341d_322254cuda3std3__442_GLOBAL__N__0ff9f1e8_4_k_cu_7bba341d_322256ignoreE - _ZN40_INTERNAL_0ff9f1e8_4_k_cu_7bba341d_322254cuda3std3__45__cpo5beginE)
_ZN40_INTERNAL_0ff9f1e8_4_k_cu_7bba341d_322254cuda3std3__45__cpo5beginE:
	.zero		1
	.type		_ZN40_INTERNAL_0ff9f1e8_4_k_cu_7bba341d_322254cuda3std3__442_GLOBAL__N__0ff9f1e8_4_k_cu_7bba341d_322256ignoreE,@object
	.size		_ZN40_INTERNAL_0ff9f1e8_4_k_cu_7bba341d_322254cuda3std3__442_GLOBAL__N__0ff9f1e8_4_k_cu_7bba341d_322256ignoreE,(_ZN40_INTERNAL_0ff9f1e8_4_k_cu_7bba341d_322254cute7productE - _ZN40_INTERNAL_0ff9f1e8_4_k_cu_7bba341d_322254cuda3std3__442_GLOBAL__N__0ff9f1e8_4_k_cu_7bba341d_322256ignoreE)
_ZN40_INTERNAL_0ff9f1e8_4_k_cu_7bba341d_322254cuda3std3__442_GLOBAL__N__0ff9f1e8_4_k_cu_7bba341d_322256ignoreE:
	.zero		1
	.type		_ZN40_INTERNAL_0ff9f1e8_4_k_cu_7bba341d_322254cute7productE,@object
	.size		_ZN40_INTERNAL_0ff9f1e8_4_k_cu_7bba341d_322254cute7productE,(_ZN40_INTERNAL_0ff9f1e8_4_k_cu_7bba341d_322254cuda3std3__45__cpo3endE - _ZN40_INTERNAL_0ff9f1e8_4_k_cu_7bba341d_322254cute7productE)
_ZN40_INTERNAL_0ff9f1e8_4_k_cu_7bba341d_322254cute7productE:
	.zero		1
	.type		_ZN40_INTERNAL_0ff9f1e8_4_k_cu_7bba341d_322254cuda3std3__45__cpo3endE,@object
	.size		_ZN40_INTERNAL_0ff9f1e8_4_k_cu_7bba341d_322254cuda3std3__45__cpo3endE,(_ZN40_INTERNAL_0ff9f1e8_4_k_cu_7bba341d_322254cuda3std3__419piecewise_constructE - _ZN40_INTERNAL_0ff9f1e8_4_k_cu_7bba341d_322254cuda3std3__45__cpo3endE)
_ZN40_INTERNAL_0ff9f1e8_4_k_cu_7bba341d_322254cuda3std3__45__cpo3endE:
	.zero		1
	.type		_ZN40_INTERNAL_0ff9f1e8_4_k_cu_7bba341d_322254cuda3std3__419piecewise_constructE,@object
	.size		_ZN40_INTERNAL_0ff9f1e8_4_k_cu_7bba341d_322254cuda3std3__419piecewise_constructE,(_ZN40_INTERNAL_0ff9f1e8_4_k_cu_7bba341d_322254cuda3std3__45__cpo4cendE - _ZN40_INTERNAL_0ff9f1e8_4_k_cu_7bba341d_322254cuda3std3__419piecewise_constructE)
_ZN40_INTERNAL_0ff9f1e8_4_k_cu_7bba341d_322254cuda3std3__419piecewise_constructE:
	.zero		1
	.type		_ZN40_INTERNAL_0ff9f1e8_4_k_cu_7bba341d_322254cuda3std3__45__cpo4cendE,@object
	.size		_ZN40_INTERNAL_0ff9f1e8_4_k_cu_7bba341d_322254cuda3std3__45__cpo4cendE,(_ZN40_INTERNAL_0ff9f1e8_4_k_cu_7bba341d_322254cuda3std6ranges3__45__cpo4swapE - _ZN40_INTERNAL_0ff9f1e8_4_k_cu_7bba341d_322254cuda3std3__45__cpo4cendE)
_ZN40_INTERNAL_0ff9f1e8_4_k_cu_7bba341d_322254cuda3std3__45__cpo4cendE:
	.zero		1
	.type		_ZN40_INTERNAL_0ff9f1e8_4_k_cu_7bba341d_322254cuda3std6ranges3__45__cpo4swapE,@object
	.size		_ZN40_INTERNAL_0ff9f1e8_4_k_cu_7bba341d_322254cuda3std6ranges3__45__cpo4swapE,(.L_10 - _ZN40_INTERNAL_0ff9f1e8_4_k_cu_7bba341d_322254cuda3std6ranges3__45__cpo4swapE)
_ZN40_INTERNAL_0ff9f1e8_4_k_cu_7bba341d_322254cuda3std6ranges3__45__cpo4swapE:
	.zero		1
.L_10:


//--------------------- .nv.constant0._ZN7cutlass13device_kernelINS_4gemm6kernel13GemmUniversalIN4cute5tupleIJiiiiEEENS1_10collective13CollectiveMmaINS1_46MainloopSm100TmaUmmaWarpSpecializedBlockScaledILi6ELi2ELi2ENS5_IJNS4_1CILi2EEENSA_ILi1EEESC_EEEEENS5_IJNSA_ILi256EEENSA_ILi128EEESF_EEENS5_IJNS_12float_e2m1_tENS_13float_ue4m3_tEEEENS5_IJNS5_IJlSC_lEEENS4_6LayoutINS5_IJNS5_IJNS5_IJNSA_ILi32EEENSA_ILi4EEEEEEiEEENS5_IJNS5_IJNSA_ILi16EEESO_EEEiEEENS5_IJSC_iEEEEEENS5_IJST_NS5_IJNS5_IJNSA_ILi0EEESC_EEENSA_ILi512EEEEEENS5_IJSW_iEEEEEEEEEEESK_S13_NS4_8TiledMMAINS4_8MMA_AtomIJNS4_23SM100_MMA_MXF4_2x1SM_SSISI_SI_fSJ_Li256ELi128ELi16ELNS4_4UMMA5MajorE0ELS18_0ELNS17_7ScaleInE0ELS19_0EEEEEENSM_INS5_IJSC_SC_SC_EEENS5_IJSW_SW_SW_EEEEENS5_IJNS4_10UnderscoreES1F_S1F_EEEEENS5_IJNS4_18SM100_TMA_2SM_LOADES1I_EEENS5_IJNS4_14ComposedLayoutINS4_7SwizzleILi3ELi4ELi3EEENS4_18smem_ptr_flag_bitsILi4EEENSM_INS5_IJNSA_ILi8EEESF_EEENS5_IJSF_SC_EEEEEEENSM_INS5_IJNS5_IJNS5_IJSP_SC_EEESS_EEESC_NS5_IJSC_SO_EEEEEENS5_IJNS5_IJNS5_IJSS_SY_EEESX_EEESW_NS5_IJSO_SY_EEEEEEEEEEEvNS4_8identityENS5_IJS1I_NS4_28SM100_TMA_2SM_LOAD_MULTICASTEEEES23_vS24_EENS_8epilogue10collective18CollectiveEpilogueINS28_23Sm100TmaWarpSpecializedILi4ELi2ELi32ELb1ELb0EEEJNS5_IJSG_SG_SF_EEENS5_IJNSM_ISG_SC_EENSM_ISN_SC_EEEEENS_10bfloat16_tESL_S2H_SL_NS28_6fusion15FusionCallbacksIS2C_NS2I_17LinearCombinationIS2H_fS2H_fLNS_15FloatRoundStyleE2EEES2D_S2G_JEEENS4_5SM1004TMEM4LOAD26SM100_TMEM_LOAD_32dp32b32xENS4_13SM90_TMA_LOADENS1K_INS1L_ILi2ELi4ELi3EEENS1N_ILi16EEENSM_INS5_IJS1P_SN_EEENS5_IJSN_SC_EEEEEEENS4_39AutoVectorizingCopyWithAssumedAlignmentILi128EEENS4_14SM90_TMA_STOREES2Y_S30_S30_EEEvvEEEEvNT_6ParamsE --------------------------
	.section	.nv.constant0._ZN7cutlass13device_kernelINS_4gemm6kernel13GemmUniversalIN4cute5tupleIJiiiiEEENS1_10collective13CollectiveMmaINS1_46MainloopSm100TmaUmmaWarpSpecializedBlockScaledILi6ELi2ELi2ENS5_IJNS4_1CILi2EEENSA_ILi1EEESC_EEEEENS5_IJNSA_ILi256EEENSA_ILi128EEESF_EEENS5_IJNS_12float_e2m1_tENS_13float_ue4m3_tEEEENS5_IJNS5_IJlSC_lEEENS4_6LayoutINS5_IJNS5_IJNS5_IJNSA_ILi32EEENSA_ILi4EEEEEEiEEENS5_IJNS5_IJNSA_ILi16EEESO_EEEiEEENS5_IJSC_iEEEEEENS5_IJST_NS5_IJNS5_IJNSA_ILi0EEESC_EEENSA_ILi512EEEEEENS5_IJSW_iEEEEEEEEEEESK_S13_NS4_8TiledMMAINS4_8MMA_AtomIJNS4_23SM100_MMA_MXF4_2x1SM_SSISI_SI_fSJ_Li256ELi128ELi16ELNS4_4UMMA5MajorE0ELS18_0ELNS17_7ScaleInE0ELS19_0EEEEEENSM_INS5_IJSC_SC_SC_EEENS5_IJSW_SW_SW_EEEEENS5_IJNS4_10UnderscoreES1F_S1F_EEEEENS5_IJNS4_18SM100_TMA_2SM_LOADES1I_EEENS5_IJNS4_14ComposedLayoutINS4_7SwizzleILi3ELi4ELi3EEENS4_18smem_ptr_flag_bitsILi4EEENSM_INS5_IJNSA_ILi8EEESF_EEENS5_IJSF_SC_EEEEEEENSM_INS5_IJNS5_IJNS5_IJSP_SC_EEESS_EEESC_NS5_IJSC_SO_EEEEEENS5_IJNS5_IJNS5_IJSS_SY_EEESX_EEESW_NS5_IJSO_SY_EEEEEEEEEEEvNS4_8identityENS5_IJS1I_NS4_28SM100_TMA_2SM_LOAD_MULTICASTEEEES23_vS24_EENS_8epilogue10collective18CollectiveEpilogueINS28_23Sm100TmaWarpSpecializedILi4ELi2ELi32ELb1ELb0EEEJNS5_IJSG_SG_SF_EEENS5_IJNSM_ISG_SC_EENSM_ISN_SC_EEEEENS_10bfloat16_tESL_S2H_SL_NS28_6fusion15FusionCallbacksIS2C_NS2I_17LinearCombinationIS2H_fS2H_fLNS_15FloatRoundStyleE2EEES2D_S2G_JEEENS4_5SM1004TMEM4LOAD26SM100_TMEM_LOAD_32dp32b32xENS4_13SM90_TMA_LOADENS1K_INS1L_ILi2ELi4ELi3EEENS1N_ILi16EEENSM_INS5_IJS1P_SN_EEENS5_IJSN_SC_EEEEEEENS4_39AutoVectorizingCopyWithAssumedAlignmentILi128EEENS4_14SM90_TMA_STOREES2Y_S30_S30_EEEvvEEEEvNT_6ParamsE,"a",@progbits
	.sectionflags	@""
	.align	4
.nv.constant0._ZN7cutlass13device_kernelINS_4gemm6kernel13GemmUniversalIN4cute5tupleIJiiiiEEENS1_10collective13CollectiveMmaINS1_46MainloopSm100TmaUmmaWarpSpecializedBlockScaledILi6ELi2ELi2ENS5_IJNS4_1CILi2EEENSA_ILi1EEESC_EEEEENS5_IJNSA_ILi256EEENSA_ILi128EEESF_EEENS5_IJNS_12float_e2m1_tENS_13float_ue4m3_tEEEENS5_IJNS5_IJlSC_lEEENS4_6LayoutINS5_IJNS5_IJNS5_IJNSA_ILi32EEENSA_ILi4EEEEEEiEEENS5_IJNS5_IJNSA_ILi16EEESO_EEEiEEENS5_IJSC_iEEEEEENS5_IJST_NS5_IJNS5_IJNSA_ILi0EEESC_EEENSA_ILi512EEEEEENS5_IJSW_iEEEEEEEEEEESK_S13_NS4_8TiledMMAINS4_8MMA_AtomIJNS4_23SM100_MMA_MXF4_2x1SM_SSISI_SI_fSJ_Li256ELi128ELi16ELNS4_4UMMA5MajorE0ELS18_0ELNS17_7ScaleInE0ELS19_0EEEEEENSM_INS5_IJSC_SC_SC_EEENS5_IJSW_SW_SW_EEEEENS5_IJNS4_10UnderscoreES1F_S1F_EEEEENS5_IJNS4_18SM100_TMA_2SM_LOADES1I_EEENS5_IJNS4_14ComposedLayoutINS4_7SwizzleILi3ELi4ELi3EEENS4_18smem_ptr_flag_bitsILi4EEENSM_INS5_IJNSA_ILi8EEESF_EEENS5_IJSF_SC_EEEEEEENSM_INS5_IJNS5_IJNS5_IJSP_SC_EEESS_EEESC_NS5_IJSC_SO_EEEEEENS5_IJNS5_IJNS5_IJSS_SY_EEESX_EEESW_NS5_IJSO_SY_EEEEEEEEEEEvNS4_8identityENS5_IJS1I_NS4_28SM100_TMA_2SM_LOAD_MULTICASTEEEES23_vS24_EENS_8epilogue10collective18CollectiveEpilogueINS28_23Sm100TmaWarpSpecializedILi4ELi2ELi32ELb1ELb0EEEJNS5_IJSG_SG_SF_EEENS5_IJNSM_ISG_SC_EENSM_ISN_SC_EEEEENS_10bfloat16_tESL_S2H_SL_NS28_6fusion15FusionCallbacksIS2C_NS2I_17LinearCombinationIS2H_fS2H_fLNS_15FloatRoundStyleE2EEES2D_S2G_JEEENS4_5SM1004TMEM4LOAD26SM100_TMEM_LOAD_32dp32b32xENS4_13SM90_TMA_LOADENS1K_INS1L_ILi2ELi4ELi3EEENS1N_ILi16EEENSM_INS5_IJS1P_SN_EEENS5_IJSN_SC_EEEEEEENS4_39AutoVectorizingCopyWithAssumedAlignmentILi128EEENS4_14SM90_TMA_STOREES2Y_S30_S30_EEEvvEEEEvNT_6ParamsE:
	.zero		3968


//--------------------- SYMBOLS --------------------------

	.type		.nv.reservedSmem.offset0,@object
	.size		.nv.reservedSmem.offset0,0x4
	.type		.nv.reservedSmem.cap,@object
	.size		.nv.reservedSmem.cap,0x4
	.type		__assertfail,@function
